//
// Generated by NVIDIA NVVM Compiler
//
// Compiler Build ID: CL-36424714
// Cuda compilation tools, release 13.0, V13.0.88
// Based on NVVM 20.0.0
//

.version 9.0
.target sm_100
.address_size 64

	// .globl	_Z18monte_carlo_kernelddiiiPdm
.func  (.param .b64 func_retval0) __internal_accurate_pow
()
;
.global .align 4 .b8 precalc_xorwow_matrix[102400];
.global .align 4 .b8 precalc_xorwow_offset_matrix[102400];
.global .align 4 .b8 mrg32k3aM1[2304];
.global .align 4 .b8 mrg32k3aM2[2304];
.global .align 4 .b8 mrg32k3aM1SubSeq[2016];
.global .align 4 .b8 mrg32k3aM2SubSeq[2016];
.global .align 4 .b8 mrg32k3aM1Seq[2304];
.global .align 4 .b8 mrg32k3aM2Seq[2304];
.const .align 8 .b8 __cr_lgamma_table[72];

.visible .entry _Z18monte_carlo_kernelddiiiPdm(
	.param .f64 _Z18monte_carlo_kernelddiiiPdm_param_0,
	.param .f64 _Z18monte_carlo_kernelddiiiPdm_param_1,
	.param .u32 _Z18monte_carlo_kernelddiiiPdm_param_2,
	.param .u32 _Z18monte_carlo_kernelddiiiPdm_param_3,
	.param .u32 _Z18monte_carlo_kernelddiiiPdm_param_4,
	.param .u64 .ptr .align 1 _Z18monte_carlo_kernelddiiiPdm_param_5,
	.param .u64 _Z18monte_carlo_kernelddiiiPdm_param_6
)
{
	.local .align 8 .b8 	__local_depot0[48];
	.reg .b64 	%SP;
	.reg .b64 	%SPL;
	.reg .pred 	%p<96>;
	.reg .b32 	%r<1512>;
	.reg .b32 	%f<17>;
	.reg .b64 	%rd<53>;
	.reg .b64 	%fd<424>;

	mov.u64 	%SPL, __local_depot0;
	ld.param.f64 	%fd80, [_Z18monte_carlo_kernelddiiiPdm_param_0];
	ld.param.u32 	%r610, [_Z18monte_carlo_kernelddiiiPdm_param_2];
	ld.param.u32 	%r612, [_Z18monte_carlo_kernelddiiiPdm_param_3];
	ld.param.u32 	%r611, [_Z18monte_carlo_kernelddiiiPdm_param_4];
	ld.param.u64 	%rd11, [_Z18monte_carlo_kernelddiiiPdm_param_6];
	mov.u32 	%r613, %ctaid.x;
	mov.u32 	%r614, %ntid.x;
	mov.u32 	%r615, %tid.x;
	mad.lo.s32 	%r1, %r613, %r614, %r615;
	setp.ge.s32 	%p2, %r1, %r612;
	@%p2 bra 	$L__BB0_151;
	add.u64 	%rd1, %SPL, 0;
	cvt.s64.s32 	%rd2, %r1;
	cvt.u32.u64 	%r616, %rd11;
	xor.b32  	%r617, %r616, -1429050551;
	mul.lo.s32 	%r2, %r617, 1099087573;
	{ .reg .b32 tmp; mov.b64 {tmp, %r618}, %rd11; }
	xor.b32  	%r3, %r618, -136515619;
	mul.lo.s32 	%r619, %r3, -1703105765;
	add.s32 	%r620, %r2, %r619;
	add.s32 	%r621, %r620, 6615241;
	add.s32 	%r1229, %r2, 123456789;
	st.local.v2.u32 	[%rd1], {%r621, %r1229};
	xor.b32  	%r1228, %r2, 362436069;
	add.s32 	%r1227, %r619, 521288629;
	st.local.v2.u32 	[%rd1+8], {%r1228, %r1227};
	xor.b32  	%r1226, %r619, 88675123;
	add.s32 	%r1225, %r2, 5783321;
	st.local.v2.u32 	[%rd1+16], {%r1226, %r1225};
	setp.eq.s32 	%p3, %r1, 0;
	@%p3 bra 	$L__BB0_116;
	mov.b32 	%r1212, 0;
	mov.u64 	%rd52, %rd2;
$L__BB0_3:
	mov.u64 	%rd3, %rd52;
	and.b64  	%rd4, %rd3, 3;
	setp.eq.s64 	%p4, %rd4, 0;
	@%p4 bra 	$L__BB0_115;
	mul.wide.u32 	%rd13, %r1212, 3200;
	mov.u64 	%rd14, precalc_xorwow_matrix;
	add.s64 	%rd5, %rd14, %rd13;
	mov.b32 	%r1225, 0;
	mov.u32 	%r1226, %r1225;
	mov.u32 	%r1227, %r1225;
	mov.u32 	%r1228, %r1225;
	mov.u32 	%r1229, %r1225;
	mov.u32 	%r1218, %r1225;
$L__BB0_5:
	mul.wide.u32 	%rd15, %r1218, 4;
	add.s64 	%rd16, %rd1, %rd15;
	ld.local.u32 	%r21, [%rd16+4];
	shl.b32 	%r22, %r1218, 5;
	mov.b32 	%r1224, 0;
$L__BB0_6:
	.pragma "nounroll";
	shr.u32 	%r625, %r21, %r1224;
	and.b32  	%r626, %r625, 1;
	setp.eq.b32 	%p5, %r626, 1;
	not.pred 	%p6, %p5;
	add.s32 	%r627, %r22, %r1224;
	mul.lo.s32 	%r628, %r627, 5;
	mul.wide.u32 	%rd17, %r628, 4;
	add.s64 	%rd6, %rd5, %rd17;
	@%p6 bra 	$L__BB0_8;
	ld.global.u32 	%r629, [%rd6];
	xor.b32  	%r1229, %r1229, %r629;
	ld.global.u32 	%r630, [%rd6+4];
	xor.b32  	%r1228, %r1228, %r630;
	ld.global.u32 	%r631, [%rd6+8];
	xor.b32  	%r1227, %r1227, %r631;
	ld.global.u32 	%r632, [%rd6+12];
	xor.b32  	%r1226, %r1226, %r632;
	ld.global.u32 	%r633, [%rd6+16];
	xor.b32  	%r1225, %r1225, %r633;
$L__BB0_8:
	and.b32  	%r635, %r625, 2;
	setp.eq.s32 	%p7, %r635, 0;
	@%p7 bra 	$L__BB0_10;
	ld.global.u32 	%r636, [%rd6+20];
	xor.b32  	%r1229, %r1229, %r636;
	ld.global.u32 	%r637, [%rd6+24];
	xor.b32  	%r1228, %r1228, %r637;
	ld.global.u32 	%r638, [%rd6+28];
	xor.b32  	%r1227, %r1227, %r638;
	ld.global.u32 	%r639, [%rd6+32];
	xor.b32  	%r1226, %r1226, %r639;
	ld.global.u32 	%r640, [%rd6+36];
	xor.b32  	%r1225, %r1225, %r640;
$L__BB0_10:
	and.b32  	%r642, %r625, 4;
	setp.eq.s32 	%p8, %r642, 0;
	@%p8 bra 	$L__BB0_12;
	ld.global.u32 	%r643, [%rd6+40];
	xor.b32  	%r1229, %r1229, %r643;
	ld.global.u32 	%r644, [%rd6+44];
	xor.b32  	%r1228, %r1228, %r644;
	ld.global.u32 	%r645, [%rd6+48];
	xor.b32  	%r1227, %r1227, %r645;
	ld.global.u32 	%r646, [%rd6+52];
	xor.b32  	%r1226, %r1226, %r646;
	ld.global.u32 	%r647, [%rd6+56];
	xor.b32  	%r1225, %r1225, %r647;
$L__BB0_12:
	and.b32  	%r649, %r625, 8;
	setp.eq.s32 	%p9, %r649, 0;
	@%p9 bra 	$L__BB0_14;
	ld.global.u32 	%r650, [%rd6+60];
	xor.b32  	%r1229, %r1229, %r650;
	ld.global.u32 	%r651, [%rd6+64];
	xor.b32  	%r1228, %r1228, %r651;
	ld.global.u32 	%r652, [%rd6+68];
	xor.b32  	%r1227, %r1227, %r652;
	ld.global.u32 	%r653, [%rd6+72];
	xor.b32  	%r1226, %r1226, %r653;
	ld.global.u32 	%r654, [%rd6+76];
	xor.b32  	%r1225, %r1225, %r654;
$L__BB0_14:
	and.b32  	%r656, %r625, 16;
	setp.eq.s32 	%p10, %r656, 0;
	@%p10 bra 	$L__BB0_16;
	ld.global.u32 	%r657, [%rd6+80];
	xor.b32  	%r1229, %r1229, %r657;
	ld.global.u32 	%r658, [%rd6+84];
	xor.b32  	%r1228, %r1228, %r658;
	ld.global.u32 	%r659, [%rd6+88];
	xor.b32  	%r1227, %r1227, %r659;
	ld.global.u32 	%r660, [%rd6+92];
	xor.b32  	%r1226, %r1226, %r660;
	ld.global.u32 	%r661, [%rd6+96];
	xor.b32  	%r1225, %r1225, %r661;
$L__BB0_16:
	and.b32  	%r663, %r625, 32;
	setp.eq.s32 	%p11, %r663, 0;
	@%p11 bra 	$L__BB0_18;
	ld.global.u32 	%r664, [%rd6+100];
	xor.b32  	%r1229, %r1229, %r664;
	ld.global.u32 	%r665, [%rd6+104];
	xor.b32  	%r1228, %r1228, %r665;
	ld.global.u32 	%r666, [%rd6+108];
	xor.b32  	%r1227, %r1227, %r666;
	ld.global.u32 	%r667, [%rd6+112];
	xor.b32  	%r1226, %r1226, %r667;
	ld.global.u32 	%r668, [%rd6+116];
	xor.b32  	%r1225, %r1225, %r668;
$L__BB0_18:
	and.b32  	%r670, %r625, 64;
	setp.eq.s32 	%p12, %r670, 0;
	@%p12 bra 	$L__BB0_20;
	ld.global.u32 	%r671, [%rd6+120];
	xor.b32  	%r1229, %r1229, %r671;
	ld.global.u32 	%r672, [%rd6+124];
	xor.b32  	%r1228, %r1228, %r672;
	ld.global.u32 	%r673, [%rd6+128];
	xor.b32  	%r1227, %r1227, %r673;
	ld.global.u32 	%r674, [%rd6+132];
	xor.b32  	%r1226, %r1226, %r674;
	ld.global.u32 	%r675, [%rd6+136];
	xor.b32  	%r1225, %r1225, %r675;
$L__BB0_20:
	and.b32  	%r677, %r625, 128;
	setp.eq.s32 	%p13, %r677, 0;
	@%p13 bra 	$L__BB0_22;
	ld.global.u32 	%r678, [%rd6+140];
	xor.b32  	%r1229, %r1229, %r678;
	ld.global.u32 	%r679, [%rd6+144];
	xor.b32  	%r1228, %r1228, %r679;
	ld.global.u32 	%r680, [%rd6+148];
	xor.b32  	%r1227, %r1227, %r680;
	ld.global.u32 	%r681, [%rd6+152];
	xor.b32  	%r1226, %r1226, %r681;
	ld.global.u32 	%r682, [%rd6+156];
	xor.b32  	%r1225, %r1225, %r682;
$L__BB0_22:
	and.b32  	%r684, %r625, 256;
	setp.eq.s32 	%p14, %r684, 0;
	@%p14 bra 	$L__BB0_24;
	ld.global.u32 	%r685, [%rd6+160];
	xor.b32  	%r1229, %r1229, %r685;
	ld.global.u32 	%r686, [%rd6+164];
	xor.b32  	%r1228, %r1228, %r686;
	ld.global.u32 	%r687, [%rd6+168];
	xor.b32  	%r1227, %r1227, %r687;
	ld.global.u32 	%r688, [%rd6+172];
	xor.b32  	%r1226, %r1226, %r688;
	ld.global.u32 	%r689, [%rd6+176];
	xor.b32  	%r1225, %r1225, %r689;
$L__BB0_24:
	and.b32  	%r691, %r625, 512;
	setp.eq.s32 	%p15, %r691, 0;
	@%p15 bra 	$L__BB0_26;
	ld.global.u32 	%r692, [%rd6+180];
	xor.b32  	%r1229, %r1229, %r692;
	ld.global.u32 	%r693, [%rd6+184];
	xor.b32  	%r1228, %r1228, %r693;
	ld.global.u32 	%r694, [%rd6+188];
	xor.b32  	%r1227, %r1227, %r694;
	ld.global.u32 	%r695, [%rd6+192];
	xor.b32  	%r1226, %r1226, %r695;
	ld.global.u32 	%r696, [%rd6+196];
	xor.b32  	%r1225, %r1225, %r696;
$L__BB0_26:
	and.b32  	%r698, %r625, 1024;
	setp.eq.s32 	%p16, %r698, 0;
	@%p16 bra 	$L__BB0_28;
	ld.global.u32 	%r699, [%rd6+200];
	xor.b32  	%r1229, %r1229, %r699;
	ld.global.u32 	%r700, [%rd6+204];
	xor.b32  	%r1228, %r1228, %r700;
	ld.global.u32 	%r701, [%rd6+208];
	xor.b32  	%r1227, %r1227, %r701;
	ld.global.u32 	%r702, [%rd6+212];
	xor.b32  	%r1226, %r1226, %r702;
	ld.global.u32 	%r703, [%rd6+216];
	xor.b32  	%r1225, %r1225, %r703;
$L__BB0_28:
	and.b32  	%r705, %r625, 2048;
	setp.eq.s32 	%p17, %r705, 0;
	@%p17 bra 	$L__BB0_30;
	ld.global.u32 	%r706, [%rd6+220];
	xor.b32  	%r1229, %r1229, %r706;
	ld.global.u32 	%r707, [%rd6+224];
	xor.b32  	%r1228, %r1228, %r707;
	ld.global.u32 	%r708, [%rd6+228];
	xor.b32  	%r1227, %r1227, %r708;
	ld.global.u32 	%r709, [%rd6+232];
	xor.b32  	%r1226, %r1226, %r709;
	ld.global.u32 	%r710, [%rd6+236];
	xor.b32  	%r1225, %r1225, %r710;
$L__BB0_30:
	and.b32  	%r712, %r625, 4096;
	setp.eq.s32 	%p18, %r712, 0;
	@%p18 bra 	$L__BB0_32;
	ld.global.u32 	%r713, [%rd6+240];
	xor.b32  	%r1229, %r1229, %r713;
	ld.global.u32 	%r714, [%rd6+244];
	xor.b32  	%r1228, %r1228, %r714;
	ld.global.u32 	%r715, [%rd6+248];
	xor.b32  	%r1227, %r1227, %r715;
	ld.global.u32 	%r716, [%rd6+252];
	xor.b32  	%r1226, %r1226, %r716;
	ld.global.u32 	%r717, [%rd6+256];
	xor.b32  	%r1225, %r1225, %r717;
$L__BB0_32:
	and.b32  	%r719, %r625, 8192;
	setp.eq.s32 	%p19, %r719, 0;
	@%p19 bra 	$L__BB0_34;
	ld.global.u32 	%r720, [%rd6+260];
	xor.b32  	%r1229, %r1229, %r720;
	ld.global.u32 	%r721, [%rd6+264];
	xor.b32  	%r1228, %r1228, %r721;
	ld.global.u32 	%r722, [%rd6+268];
	xor.b32  	%r1227, %r1227, %r722;
	ld.global.u32 	%r723, [%rd6+272];
	xor.b32  	%r1226, %r1226, %r723;
	ld.global.u32 	%r724, [%rd6+276];
	xor.b32  	%r1225, %r1225, %r724;
$L__BB0_34:
	and.b32  	%r726, %r625, 16384;
	setp.eq.s32 	%p20, %r726, 0;
	@%p20 bra 	$L__BB0_36;
	ld.global.u32 	%r727, [%rd6+280];
	xor.b32  	%r1229, %r1229, %r727;
	ld.global.u32 	%r728, [%rd6+284];
	xor.b32  	%r1228, %r1228, %r728;
	ld.global.u32 	%r729, [%rd6+288];
	xor.b32  	%r1227, %r1227, %r729;
	ld.global.u32 	%r730, [%rd6+292];
	xor.b32  	%r1226, %r1226, %r730;
	ld.global.u32 	%r731, [%rd6+296];
	xor.b32  	%r1225, %r1225, %r731;
$L__BB0_36:
	and.b32  	%r733, %r625, 32768;
	setp.eq.s32 	%p21, %r733, 0;
	@%p21 bra 	$L__BB0_38;
	ld.global.u32 	%r734, [%rd6+300];
	xor.b32  	%r1229, %r1229, %r734;
	ld.global.u32 	%r735, [%rd6+304];
	xor.b32  	%r1228, %r1228, %r735;
	ld.global.u32 	%r736, [%rd6+308];
	xor.b32  	%r1227, %r1227, %r736;
	ld.global.u32 	%r737, [%rd6+312];
	xor.b32  	%r1226, %r1226, %r737;
	ld.global.u32 	%r738, [%rd6+316];
	xor.b32  	%r1225, %r1225, %r738;
$L__BB0_38:
	add.s32 	%r1224, %r1224, 16;
	setp.ne.s32 	%p22, %r1224, 32;
	@%p22 bra 	$L__BB0_6;
	mad.lo.s32 	%r739, %r1218, -31, %r22;
	add.s32 	%r1218, %r739, 1;
	setp.ne.s32 	%p23, %r1218, 5;
	@%p23 bra 	$L__BB0_5;
	st.local.u32 	[%rd1+4], %r1229;
	st.local.v2.u32 	[%rd1+8], {%r1228, %r1227};
	st.local.v2.u32 	[%rd1+16], {%r1226, %r1225};
	setp.eq.s64 	%p24, %rd4, 1;
	@%p24 bra 	$L__BB0_115;
	mov.b32 	%r1225, 0;
	mov.u32 	%r1226, %r1225;
	mov.u32 	%r1227, %r1225;
	mov.u32 	%r1228, %r1225;
	mov.u32 	%r1229, %r1225;
	mov.u32 	%r1310, %r1225;
$L__BB0_42:
	mul.wide.u32 	%rd18, %r1310, 4;
	add.s64 	%rd19, %rd1, %rd18;
	ld.local.u32 	%r197, [%rd19+4];
	shl.b32 	%r198, %r1310, 5;
	mov.b32 	%r1316, 0;
$L__BB0_43:
	.pragma "nounroll";
	shr.u32 	%r742, %r197, %r1316;
	and.b32  	%r743, %r742, 1;
	setp.eq.b32 	%p25, %r743, 1;
	not.pred 	%p26, %p25;
	add.s32 	%r744, %r198, %r1316;
	mul.lo.s32 	%r745, %r744, 5;
	mul.wide.u32 	%rd20, %r745, 4;
	add.s64 	%rd7, %rd5, %rd20;
	@%p26 bra 	$L__BB0_45;
	ld.global.u32 	%r746, [%rd7];
	xor.b32  	%r1229, %r1229, %r746;
	ld.global.u32 	%r747, [%rd7+4];
	xor.b32  	%r1228, %r1228, %r747;
	ld.global.u32 	%r748, [%rd7+8];
	xor.b32  	%r1227, %r1227, %r748;
	ld.global.u32 	%r749, [%rd7+12];
	xor.b32  	%r1226, %r1226, %r749;
	ld.global.u32 	%r750, [%rd7+16];
	xor.b32  	%r1225, %r1225, %r750;
$L__BB0_45:
	and.b32  	%r752, %r742, 2;
	setp.eq.s32 	%p27, %r752, 0;
	@%p27 bra 	$L__BB0_47;
	ld.global.u32 	%r753, [%rd7+20];
	xor.b32  	%r1229, %r1229, %r753;
	ld.global.u32 	%r754, [%rd7+24];
	xor.b32  	%r1228, %r1228, %r754;
	ld.global.u32 	%r755, [%rd7+28];
	xor.b32  	%r1227, %r1227, %r755;
	ld.global.u32 	%r756, [%rd7+32];
	xor.b32  	%r1226, %r1226, %r756;
	ld.global.u32 	%r757, [%rd7+36];
	xor.b32  	%r1225, %r1225, %r757;
$L__BB0_47:
	and.b32  	%r759, %r742, 4;
	setp.eq.s32 	%p28, %r759, 0;
	@%p28 bra 	$L__BB0_49;
	ld.global.u32 	%r760, [%rd7+40];
	xor.b32  	%r1229, %r1229, %r760;
	ld.global.u32 	%r761, [%rd7+44];
	xor.b32  	%r1228, %r1228, %r761;
	ld.global.u32 	%r762, [%rd7+48];
	xor.b32  	%r1227, %r1227, %r762;
	ld.global.u32 	%r763, [%rd7+52];
	xor.b32  	%r1226, %r1226, %r763;
	ld.global.u32 	%r764, [%rd7+56];
	xor.b32  	%r1225, %r1225, %r764;
$L__BB0_49:
	and.b32  	%r766, %r742, 8;
	setp.eq.s32 	%p29, %r766, 0;
	@%p29 bra 	$L__BB0_51;
	ld.global.u32 	%r767, [%rd7+60];
	xor.b32  	%r1229, %r1229, %r767;
	ld.global.u32 	%r768, [%rd7+64];
	xor.b32  	%r1228, %r1228, %r768;
	ld.global.u32 	%r769, [%rd7+68];
	xor.b32  	%r1227, %r1227, %r769;
	ld.global.u32 	%r770, [%rd7+72];
	xor.b32  	%r1226, %r1226, %r770;
	ld.global.u32 	%r771, [%rd7+76];
	xor.b32  	%r1225, %r1225, %r771;
$L__BB0_51:
	and.b32  	%r773, %r742, 16;
	setp.eq.s32 	%p30, %r773, 0;
	@%p30 bra 	$L__BB0_53;
	ld.global.u32 	%r774, [%rd7+80];
	xor.b32  	%r1229, %r1229, %r774;
	ld.global.u32 	%r775, [%rd7+84];
	xor.b32  	%r1228, %r1228, %r775;
	ld.global.u32 	%r776, [%rd7+88];
	xor.b32  	%r1227, %r1227, %r776;
	ld.global.u32 	%r777, [%rd7+92];
	xor.b32  	%r1226, %r1226, %r777;
	ld.global.u32 	%r778, [%rd7+96];
	xor.b32  	%r1225, %r1225, %r778;
$L__BB0_53:
	and.b32  	%r780, %r742, 32;
	setp.eq.s32 	%p31, %r780, 0;
	@%p31 bra 	$L__BB0_55;
	ld.global.u32 	%r781, [%rd7+100];
	xor.b32  	%r1229, %r1229, %r781;
	ld.global.u32 	%r782, [%rd7+104];
	xor.b32  	%r1228, %r1228, %r782;
	ld.global.u32 	%r783, [%rd7+108];
	xor.b32  	%r1227, %r1227, %r783;
	ld.global.u32 	%r784, [%rd7+112];
	xor.b32  	%r1226, %r1226, %r784;
	ld.global.u32 	%r785, [%rd7+116];
	xor.b32  	%r1225, %r1225, %r785;
$L__BB0_55:
	and.b32  	%r787, %r742, 64;
	setp.eq.s32 	%p32, %r787, 0;
	@%p32 bra 	$L__BB0_57;
	ld.global.u32 	%r788, [%rd7+120];
	xor.b32  	%r1229, %r1229, %r788;
	ld.global.u32 	%r789, [%rd7+124];
	xor.b32  	%r1228, %r1228, %r789;
	ld.global.u32 	%r790, [%rd7+128];
	xor.b32  	%r1227, %r1227, %r790;
	ld.global.u32 	%r791, [%rd7+132];
	xor.b32  	%r1226, %r1226, %r791;
	ld.global.u32 	%r792, [%rd7+136];
	xor.b32  	%r1225, %r1225, %r792;
$L__BB0_57:
	and.b32  	%r794, %r742, 128;
	setp.eq.s32 	%p33, %r794, 0;
	@%p33 bra 	$L__BB0_59;
	ld.global.u32 	%r795, [%rd7+140];
	xor.b32  	%r1229, %r1229, %r795;
	ld.global.u32 	%r796, [%rd7+144];
	xor.b32  	%r1228, %r1228, %r796;
	ld.global.u32 	%r797, [%rd7+148];
	xor.b32  	%r1227, %r1227, %r797;
	ld.global.u32 	%r798, [%rd7+152];
	xor.b32  	%r1226, %r1226, %r798;
	ld.global.u32 	%r799, [%rd7+156];
	xor.b32  	%r1225, %r1225, %r799;
$L__BB0_59:
	and.b32  	%r801, %r742, 256;
	setp.eq.s32 	%p34, %r801, 0;
	@%p34 bra 	$L__BB0_61;
	ld.global.u32 	%r802, [%rd7+160];
	xor.b32  	%r1229, %r1229, %r802;
	ld.global.u32 	%r803, [%rd7+164];
	xor.b32  	%r1228, %r1228, %r803;
	ld.global.u32 	%r804, [%rd7+168];
	xor.b32  	%r1227, %r1227, %r804;
	ld.global.u32 	%r805, [%rd7+172];
	xor.b32  	%r1226, %r1226, %r805;
	ld.global.u32 	%r806, [%rd7+176];
	xor.b32  	%r1225, %r1225, %r806;
$L__BB0_61:
	and.b32  	%r808, %r742, 512;
	setp.eq.s32 	%p35, %r808, 0;
	@%p35 bra 	$L__BB0_63;
	ld.global.u32 	%r809, [%rd7+180];
	xor.b32  	%r1229, %r1229, %r809;
	ld.global.u32 	%r810, [%rd7+184];
	xor.b32  	%r1228, %r1228, %r810;
	ld.global.u32 	%r811, [%rd7+188];
	xor.b32  	%r1227, %r1227, %r811;
	ld.global.u32 	%r812, [%rd7+192];
	xor.b32  	%r1226, %r1226, %r812;
	ld.global.u32 	%r813, [%rd7+196];
	xor.b32  	%r1225, %r1225, %r813;
$L__BB0_63:
	and.b32  	%r815, %r742, 1024;
	setp.eq.s32 	%p36, %r815, 0;
	@%p36 bra 	$L__BB0_65;
	ld.global.u32 	%r816, [%rd7+200];
	xor.b32  	%r1229, %r1229, %r816;
	ld.global.u32 	%r817, [%rd7+204];
	xor.b32  	%r1228, %r1228, %r817;
	ld.global.u32 	%r818, [%rd7+208];
	xor.b32  	%r1227, %r1227, %r818;
	ld.global.u32 	%r819, [%rd7+212];
	xor.b32  	%r1226, %r1226, %r819;
	ld.global.u32 	%r820, [%rd7+216];
	xor.b32  	%r1225, %r1225, %r820;
$L__BB0_65:
	and.b32  	%r822, %r742, 2048;
	setp.eq.s32 	%p37, %r822, 0;
	@%p37 bra 	$L__BB0_67;
	ld.global.u32 	%r823, [%rd7+220];
	xor.b32  	%r1229, %r1229, %r823;
	ld.global.u32 	%r824, [%rd7+224];
	xor.b32  	%r1228, %r1228, %r824;
	ld.global.u32 	%r825, [%rd7+228];
	xor.b32  	%r1227, %r1227, %r825;
	ld.global.u32 	%r826, [%rd7+232];
	xor.b32  	%r1226, %r1226, %r826;
	ld.global.u32 	%r827, [%rd7+236];
	xor.b32  	%r1225, %r1225, %r827;
$L__BB0_67:
	and.b32  	%r829, %r742, 4096;
	setp.eq.s32 	%p38, %r829, 0;
	@%p38 bra 	$L__BB0_69;
	ld.global.u32 	%r830, [%rd7+240];
	xor.b32  	%r1229, %r1229, %r830;
	ld.global.u32 	%r831, [%rd7+244];
	xor.b32  	%r1228, %r1228, %r831;
	ld.global.u32 	%r832, [%rd7+248];
	xor.b32  	%r1227, %r1227, %r832;
	ld.global.u32 	%r833, [%rd7+252];
	xor.b32  	%r1226, %r1226, %r833;
	ld.global.u32 	%r834, [%rd7+256];
	xor.b32  	%r1225, %r1225, %r834;
$L__BB0_69:
	and.b32  	%r836, %r742, 8192;
	setp.eq.s32 	%p39, %r836, 0;
	@%p39 bra 	$L__BB0_71;
	ld.global.u32 	%r837, [%rd7+260];
	xor.b32  	%r1229, %r1229, %r837;
	ld.global.u32 	%r838, [%rd7+264];
	xor.b32  	%r1228, %r1228, %r838;
	ld.global.u32 	%r839, [%rd7+268];
	xor.b32  	%r1227, %r1227, %r839;
	ld.global.u32 	%r840, [%rd7+272];
	xor.b32  	%r1226, %r1226, %r840;
	ld.global.u32 	%r841, [%rd7+276];
	xor.b32  	%r1225, %r1225, %r841;
$L__BB0_71:
	and.b32  	%r843, %r742, 16384;
	setp.eq.s32 	%p40, %r843, 0;
	@%p40 bra 	$L__BB0_73;
	ld.global.u32 	%r844, [%rd7+280];
	xor.b32  	%r1229, %r1229, %r844;
	ld.global.u32 	%r845, [%rd7+284];
	xor.b32  	%r1228, %r1228, %r845;
	ld.global.u32 	%r846, [%rd7+288];
	xor.b32  	%r1227, %r1227, %r846;
	ld.global.u32 	%r847, [%rd7+292];
	xor.b32  	%r1226, %r1226, %r847;
	ld.global.u32 	%r848, [%rd7+296];
	xor.b32  	%r1225, %r1225, %r848;
$L__BB0_73:
	and.b32  	%r850, %r742, 32768;
	setp.eq.s32 	%p41, %r850, 0;
	@%p41 bra 	$L__BB0_75;
	ld.global.u32 	%r851, [%rd7+300];
	xor.b32  	%r1229, %r1229, %r851;
	ld.global.u32 	%r852, [%rd7+304];
	xor.b32  	%r1228, %r1228, %r852;
	ld.global.u32 	%r853, [%rd7+308];
	xor.b32  	%r1227, %r1227, %r853;
	ld.global.u32 	%r854, [%rd7+312];
	xor.b32  	%r1226, %r1226, %r854;
	ld.global.u32 	%r855, [%rd7+316];
	xor.b32  	%r1225, %r1225, %r855;
$L__BB0_75:
	add.s32 	%r1316, %r1316, 16;
	setp.ne.s32 	%p42, %r1316, 32;
	@%p42 bra 	$L__BB0_43;
	mad.lo.s32 	%r856, %r1310, -31, %r198;
	add.s32 	%r1310, %r856, 1;
	setp.ne.s32 	%p43, %r1310, 5;
	@%p43 bra 	$L__BB0_42;
	st.local.u32 	[%rd1+4], %r1229;
	st.local.v2.u32 	[%rd1+8], {%r1228, %r1227};
	st.local.v2.u32 	[%rd1+16], {%r1226, %r1225};
	setp.ne.s64 	%p44, %rd4, 3;
	@%p44 bra 	$L__BB0_115;
	mov.b32 	%r1225, 0;
	mov.u32 	%r1226, %r1225;
	mov.u32 	%r1227, %r1225;
	mov.u32 	%r1228, %r1225;
	mov.u32 	%r1229, %r1225;
	mov.u32 	%r1402, %r1225;
$L__BB0_79:
	mul.wide.u32 	%rd21, %r1402, 4;
	add.s64 	%rd22, %rd1, %rd21;
	ld.local.u32 	%r373, [%rd22+4];
	shl.b32 	%r374, %r1402, 5;
	mov.b32 	%r1408, 0;
$L__BB0_80:
	.pragma "nounroll";
	shr.u32 	%r859, %r373, %r1408;
	and.b32  	%r860, %r859, 1;
	setp.eq.b32 	%p45, %r860, 1;
	not.pred 	%p46, %p45;
	add.s32 	%r861, %r374, %r1408;
	mul.lo.s32 	%r862, %r861, 5;
	mul.wide.u32 	%rd23, %r862, 4;
	add.s64 	%rd8, %rd5, %rd23;
	@%p46 bra 	$L__BB0_82;
	ld.global.u32 	%r863, [%rd8];
	xor.b32  	%r1229, %r1229, %r863;
	ld.global.u32 	%r864, [%rd8+4];
	xor.b32  	%r1228, %r1228, %r864;
	ld.global.u32 	%r865, [%rd8+8];
	xor.b32  	%r1227, %r1227, %r865;
	ld.global.u32 	%r866, [%rd8+12];
	xor.b32  	%r1226, %r1226, %r866;
	ld.global.u32 	%r867, [%rd8+16];
	xor.b32  	%r1225, %r1225, %r867;
$L__BB0_82:
	and.b32  	%r869, %r859, 2;
	setp.eq.s32 	%p47, %r869, 0;
	@%p47 bra 	$L__BB0_84;
	ld.global.u32 	%r870, [%rd8+20];
	xor.b32  	%r1229, %r1229, %r870;
	ld.global.u32 	%r871, [%rd8+24];
	xor.b32  	%r1228, %r1228, %r871;
	ld.global.u32 	%r872, [%rd8+28];
	xor.b32  	%r1227, %r1227, %r872;
	ld.global.u32 	%r873, [%rd8+32];
	xor.b32  	%r1226, %r1226, %r873;
	ld.global.u32 	%r874, [%rd8+36];
	xor.b32  	%r1225, %r1225, %r874;
$L__BB0_84:
	and.b32  	%r876, %r859, 4;
	setp.eq.s32 	%p48, %r876, 0;
	@%p48 bra 	$L__BB0_86;
	ld.global.u32 	%r877, [%rd8+40];
	xor.b32  	%r1229, %r1229, %r877;
	ld.global.u32 	%r878, [%rd8+44];
	xor.b32  	%r1228, %r1228, %r878;
	ld.global.u32 	%r879, [%rd8+48];
	xor.b32  	%r1227, %r1227, %r879;
	ld.global.u32 	%r880, [%rd8+52];
	xor.b32  	%r1226, %r1226, %r880;
	ld.global.u32 	%r881, [%rd8+56];
	xor.b32  	%r1225, %r1225, %r881;
$L__BB0_86:
	and.b32  	%r883, %r859, 8;
	setp.eq.s32 	%p49, %r883, 0;
	@%p49 bra 	$L__BB0_88;
	ld.global.u32 	%r884, [%rd8+60];
	xor.b32  	%r1229, %r1229, %r884;
	ld.global.u32 	%r885, [%rd8+64];
	xor.b32  	%r1228, %r1228, %r885;
	ld.global.u32 	%r886, [%rd8+68];
	xor.b32  	%r1227, %r1227, %r886;
	ld.global.u32 	%r887, [%rd8+72];
	xor.b32  	%r1226, %r1226, %r887;
	ld.global.u32 	%r888, [%rd8+76];
	xor.b32  	%r1225, %r1225, %r888;
$L__BB0_88:
	and.b32  	%r890, %r859, 16;
	setp.eq.s32 	%p50, %r890, 0;
	@%p50 bra 	$L__BB0_90;
	ld.global.u32 	%r891, [%rd8+80];
	xor.b32  	%r1229, %r1229, %r891;
	ld.global.u32 	%r892, [%rd8+84];
	xor.b32  	%r1228, %r1228, %r892;
	ld.global.u32 	%r893, [%rd8+88];
	xor.b32  	%r1227, %r1227, %r893;
	ld.global.u32 	%r894, [%rd8+92];
	xor.b32  	%r1226, %r1226, %r894;
	ld.global.u32 	%r895, [%rd8+96];
	xor.b32  	%r1225, %r1225, %r895;
$L__BB0_90:
	and.b32  	%r897, %r859, 32;
	setp.eq.s32 	%p51, %r897, 0;
	@%p51 bra 	$L__BB0_92;
	ld.global.u32 	%r898, [%rd8+100];
	xor.b32  	%r1229, %r1229, %r898;
	ld.global.u32 	%r899, [%rd8+104];
	xor.b32  	%r1228, %r1228, %r899;
	ld.global.u32 	%r900, [%rd8+108];
	xor.b32  	%r1227, %r1227, %r900;
	ld.global.u32 	%r901, [%rd8+112];
	xor.b32  	%r1226, %r1226, %r901;
	ld.global.u32 	%r902, [%rd8+116];
	xor.b32  	%r1225, %r1225, %r902;
$L__BB0_92:
	and.b32  	%r904, %r859, 64;
	setp.eq.s32 	%p52, %r904, 0;
	@%p52 bra 	$L__BB0_94;
	ld.global.u32 	%r905, [%rd8+120];
	xor.b32  	%r1229, %r1229, %r905;
	ld.global.u32 	%r906, [%rd8+124];
	xor.b32  	%r1228, %r1228, %r906;
	ld.global.u32 	%r907, [%rd8+128];
	xor.b32  	%r1227, %r1227, %r907;
	ld.global.u32 	%r908, [%rd8+132];
	xor.b32  	%r1226, %r1226, %r908;
	ld.global.u32 	%r909, [%rd8+136];
	xor.b32  	%r1225, %r1225, %r909;
$L__BB0_94:
	and.b32  	%r911, %r859, 128;
	setp.eq.s32 	%p53, %r911, 0;
	@%p53 bra 	$L__BB0_96;
	ld.global.u32 	%r912, [%rd8+140];
	xor.b32  	%r1229, %r1229, %r912;
	ld.global.u32 	%r913, [%rd8+144];
	xor.b32  	%r1228, %r1228, %r913;
	ld.global.u32 	%r914, [%rd8+148];
	xor.b32  	%r1227, %r1227, %r914;
	ld.global.u32 	%r915, [%rd8+152];
	xor.b32  	%r1226, %r1226, %r915;
	ld.global.u32 	%r916, [%rd8+156];
	xor.b32  	%r1225, %r1225, %r916;
$L__BB0_96:
	and.b32  	%r918, %r859, 256;
	setp.eq.s32 	%p54, %r918, 0;
	@%p54 bra 	$L__BB0_98;
	ld.global.u32 	%r919, [%rd8+160];
	xor.b32  	%r1229, %r1229, %r919;
	ld.global.u32 	%r920, [%rd8+164];
	xor.b32  	%r1228, %r1228, %r920;
	ld.global.u32 	%r921, [%rd8+168];
	xor.b32  	%r1227, %r1227, %r921;
	ld.global.u32 	%r922, [%rd8+172];
	xor.b32  	%r1226, %r1226, %r922;
	ld.global.u32 	%r923, [%rd8+176];
	xor.b32  	%r1225, %r1225, %r923;
$L__BB0_98:
	and.b32  	%r925, %r859, 512;
	setp.eq.s32 	%p55, %r925, 0;
	@%p55 bra 	$L__BB0_100;
	ld.global.u32 	%r926, [%rd8+180];
	xor.b32  	%r1229, %r1229, %r926;
	ld.global.u32 	%r927, [%rd8+184];
	xor.b32  	%r1228, %r1228, %r927;
	ld.global.u32 	%r928, [%rd8+188];
	xor.b32  	%r1227, %r1227, %r928;
	ld.global.u32 	%r929, [%rd8+192];
	xor.b32  	%r1226, %r1226, %r929;
	ld.global.u32 	%r930, [%rd8+196];
	xor.b32  	%r1225, %r1225, %r930;
$L__BB0_100:
	and.b32  	%r932, %r859, 1024;
	setp.eq.s32 	%p56, %r932, 0;
	@%p56 bra 	$L__BB0_102;
	ld.global.u32 	%r933, [%rd8+200];
	xor.b32  	%r1229, %r1229, %r933;
	ld.global.u32 	%r934, [%rd8+204];
	xor.b32  	%r1228, %r1228, %r934;
	ld.global.u32 	%r935, [%rd8+208];
	xor.b32  	%r1227, %r1227, %r935;
	ld.global.u32 	%r936, [%rd8+212];
	xor.b32  	%r1226, %r1226, %r936;
	ld.global.u32 	%r937, [%rd8+216];
	xor.b32  	%r1225, %r1225, %r937;
$L__BB0_102:
	and.b32  	%r939, %r859, 2048;
	setp.eq.s32 	%p57, %r939, 0;
	@%p57 bra 	$L__BB0_104;
	ld.global.u32 	%r940, [%rd8+220];
	xor.b32  	%r1229, %r1229, %r940;
	ld.global.u32 	%r941, [%rd8+224];
	xor.b32  	%r1228, %r1228, %r941;
	ld.global.u32 	%r942, [%rd8+228];
	xor.b32  	%r1227, %r1227, %r942;
	ld.global.u32 	%r943, [%rd8+232];
	xor.b32  	%r1226, %r1226, %r943;
	ld.global.u32 	%r944, [%rd8+236];
	xor.b32  	%r1225, %r1225, %r944;
$L__BB0_104:
	and.b32  	%r946, %r859, 4096;
	setp.eq.s32 	%p58, %r946, 0;
	@%p58 bra 	$L__BB0_106;
	ld.global.u32 	%r947, [%rd8+240];
	xor.b32  	%r1229, %r1229, %r947;
	ld.global.u32 	%r948, [%rd8+244];
	xor.b32  	%r1228, %r1228, %r948;
	ld.global.u32 	%r949, [%rd8+248];
	xor.b32  	%r1227, %r1227, %r949;
	ld.global.u32 	%r950, [%rd8+252];
	xor.b32  	%r1226, %r1226, %r950;
	ld.global.u32 	%r951, [%rd8+256];
	xor.b32  	%r1225, %r1225, %r951;
$L__BB0_106:
	and.b32  	%r953, %r859, 8192;
	setp.eq.s32 	%p59, %r953, 0;
	@%p59 bra 	$L__BB0_108;
	ld.global.u32 	%r954, [%rd8+260];
	xor.b32  	%r1229, %r1229, %r954;
	ld.global.u32 	%r955, [%rd8+264];
	xor.b32  	%r1228, %r1228, %r955;
	ld.global.u32 	%r956, [%rd8+268];
	xor.b32  	%r1227, %r1227, %r956;
	ld.global.u32 	%r957, [%rd8+272];
	xor.b32  	%r1226, %r1226, %r957;
	ld.global.u32 	%r958, [%rd8+276];
	xor.b32  	%r1225, %r1225, %r958;
$L__BB0_108:
	and.b32  	%r960, %r859, 16384;
	setp.eq.s32 	%p60, %r960, 0;
	@%p60 bra 	$L__BB0_110;
	ld.global.u32 	%r961, [%rd8+280];
	xor.b32  	%r1229, %r1229, %r961;
	ld.global.u32 	%r962, [%rd8+284];
	xor.b32  	%r1228, %r1228, %r962;
	ld.global.u32 	%r963, [%rd8+288];
	xor.b32  	%r1227, %r1227, %r963;
	ld.global.u32 	%r964, [%rd8+292];
	xor.b32  	%r1226, %r1226, %r964;
	ld.global.u32 	%r965, [%rd8+296];
	xor.b32  	%r1225, %r1225, %r965;
$L__BB0_110:
	and.b32  	%r967, %r859, 32768;
	setp.eq.s32 	%p61, %r967, 0;
	@%p61 bra 	$L__BB0_112;
	ld.global.u32 	%r968, [%rd8+300];
	xor.b32  	%r1229, %r1229, %r968;
	ld.global.u32 	%r969, [%rd8+304];
	xor.b32  	%r1228, %r1228, %r969;
	ld.global.u32 	%r970, [%rd8+308];
	xor.b32  	%r1227, %r1227, %r970;
	ld.global.u32 	%r971, [%rd8+312];
	xor.b32  	%r1226, %r1226, %r971;
	ld.global.u32 	%r972, [%rd8+316];
	xor.b32  	%r1225, %r1225, %r972;
$L__BB0_112:
	add.s32 	%r1408, %r1408, 16;
	setp.ne.s32 	%p62, %r1408, 32;
	@%p62 bra 	$L__BB0_80;
	mad.lo.s32 	%r973, %r1402, -31, %r374;
	add.s32 	%r1402, %r973, 1;
	setp.ne.s32 	%p63, %r1402, 5;
	@%p63 bra 	$L__BB0_79;
	st.local.u32 	[%rd1+4], %r1229;
	st.local.v2.u32 	[%rd1+8], {%r1228, %r1227};
	st.local.v2.u32 	[%rd1+16], {%r1226, %r1225};
$L__BB0_115:
	shr.u64 	%rd52, %rd3, 2;
	add.s32 	%r1212, %r1212, 1;
	setp.gt.u64 	%p64, %rd3, 3;
	@%p64 bra 	$L__BB0_3;
$L__BB0_116:
	setp.lt.s32 	%p65, %r610, 1;
	mov.f64 	%fd422, 0d0000000000000000;
	@%p65 bra 	$L__BB0_150;
	mov.f64 	%fd86, 0d4000000000000000;
	{
	.reg .b32 %temp; 
	mov.b64 	{%temp, %r975}, %fd86;
	}
	mov.f64 	%fd87, 0d4008000000000000;
	{
	.reg .b32 %temp; 
	mov.b64 	{%temp, %r976}, %fd87;
	}
	and.b32  	%r978, %r976, 2146435072;
	setp.eq.s32 	%p66, %r978, 1073741824;
	setp.lt.s32 	%p67, %r975, 0;
	and.pred  	%p1, %p67, %p66;
	mul.lo.s32 	%r979, %r3, 1703105765;
	sub.s32 	%r980, %r2, %r979;
	add.s32 	%r1500, %r980, 6977678;
	neg.s32 	%r1499, %r610;
	mov.f64 	%fd422, 0d0000000000000000;
	mov.b32 	%r1506, 0;
	mov.f64 	%fd419, 0dBFE0000000000000;
	mov.f64 	%fd416, 0d3FE0000000000000;
	mov.f64 	%fd417, %fd416;
	mov.f64 	%fd418, %fd416;
	mov.f64 	%fd420, %fd419;
	mov.f64 	%fd421, %fd419;
$L__BB0_118:
	shr.u32 	%r981, %r1229, 2;
	xor.b32  	%r982, %r981, %r1229;
	shl.b32 	%r983, %r1225, 4;
	shl.b32 	%r984, %r982, 1;
	xor.b32  	%r985, %r984, %r983;
	xor.b32  	%r986, %r985, %r982;
	xor.b32  	%r564, %r986, %r1225;
	add.s32 	%r987, %r1500, %r564;
	shr.u32 	%r988, %r1228, 2;
	xor.b32  	%r989, %r988, %r1228;
	shl.b32 	%r990, %r564, 4;
	shl.b32 	%r991, %r989, 1;
	xor.b32  	%r992, %r991, %r990;
	xor.b32  	%r993, %r992, %r989;
	xor.b32  	%r565, %r993, %r564;
	add.s32 	%r994, %r1500, %r565;
	add.s32 	%r995, %r994, 362437;
	cvt.u64.u32 	%rd24, %r987;
	mul.wide.u32 	%rd25, %r995, 2097152;
	xor.b64  	%rd26, %rd25, %rd24;
	cvt.rn.f64.u64 	%fd88, %rd26;
	fma.rn.f64 	%fd89, %fd88, 0d3CA0000000000000, 0d3C90000000000000;
	setp.leu.f64 	%p68, %fd89, 0d3FE0000000000000;
	@%p68 bra 	$L__BB0_132;
	ld.param.f64 	%fd393, [_Z18monte_carlo_kernelddiiiPdm_param_1];
	shr.u32 	%r1093, %r1227, 2;
	xor.b32  	%r1094, %r1093, %r1227;
	shl.b32 	%r1095, %r565, 4;
	shl.b32 	%r1096, %r1094, 1;
	xor.b32  	%r1097, %r1096, %r1095;
	xor.b32  	%r1098, %r1097, %r1094;
	xor.b32  	%r1099, %r1098, %r565;
	add.s32 	%r1100, %r1500, %r1099;
	add.s32 	%r1101, %r1100, 724874;
	shr.u32 	%r1102, %r1226, 2;
	xor.b32  	%r1103, %r1102, %r1226;
	shl.b32 	%r1104, %r1099, 4;
	shl.b32 	%r1105, %r1103, 1;
	xor.b32  	%r1106, %r1105, %r1104;
	xor.b32  	%r1107, %r1106, %r1103;
	xor.b32  	%r1511, %r1107, %r1099;
	add.s32 	%r1108, %r1500, %r1511;
	add.s32 	%r1109, %r1108, 1087311;
	cvt.u64.u32 	%rd36, %r1101;
	mul.wide.u32 	%rd37, %r1109, 2097152;
	xor.b64  	%rd38, %rd37, %rd36;
	cvt.rn.f64.u64 	%fd218, %rd38;
	fma.rn.f64 	%fd219, %fd218, 0d3CA0000000000000, 0d3C90000000000000;
	add.f64 	%fd220, %fd219, %fd219;
	mul.f64 	%fd221, %fd393, %fd220;
	sub.f64 	%fd222, %fd221, %fd393;
	add.f64 	%fd412, %fd418, %fd222;
	shr.u32 	%r1110, %r1225, 2;
	xor.b32  	%r1111, %r1110, %r1225;
	shl.b32 	%r1112, %r1511, 4;
	shl.b32 	%r1113, %r1111, 1;
	xor.b32  	%r1114, %r1113, %r1112;
	xor.b32  	%r1115, %r1114, %r1111;
	xor.b32  	%r1510, %r1115, %r1511;
	add.s32 	%r1116, %r1500, %r1510;
	add.s32 	%r1117, %r1116, 1449748;
	shr.u32 	%r1118, %r564, 2;
	xor.b32  	%r1119, %r1118, %r564;
	shl.b32 	%r1120, %r1510, 4;
	shl.b32 	%r1121, %r1119, 1;
	xor.b32  	%r1122, %r1121, %r1120;
	xor.b32  	%r1123, %r1122, %r1119;
	xor.b32  	%r1229, %r1123, %r1510;
	add.s32 	%r1124, %r1500, %r1229;
	add.s32 	%r1125, %r1124, 1812185;
	cvt.u64.u32 	%rd39, %r1117;
	mul.wide.u32 	%rd40, %r1125, 2097152;
	xor.b64  	%rd41, %rd40, %rd39;
	cvt.rn.f64.u64 	%fd223, %rd41;
	fma.rn.f64 	%fd224, %fd223, 0d3CA0000000000000, 0d3C90000000000000;
	add.f64 	%fd225, %fd224, %fd224;
	mul.f64 	%fd226, %fd393, %fd225;
	sub.f64 	%fd227, %fd226, %fd393;
	add.f64 	%fd413, %fd417, %fd227;
	shr.u32 	%r1126, %r565, 2;
	xor.b32  	%r1127, %r1126, %r565;
	shl.b32 	%r1128, %r1229, 4;
	shl.b32 	%r1129, %r1127, 1;
	xor.b32  	%r1130, %r1129, %r1128;
	xor.b32  	%r1131, %r1130, %r1127;
	xor.b32  	%r1228, %r1131, %r1229;
	add.s32 	%r1132, %r1500, %r1228;
	add.s32 	%r1133, %r1132, 2174622;
	shr.u32 	%r1134, %r1099, 2;
	xor.b32  	%r1135, %r1134, %r1099;
	shl.b32 	%r1136, %r1228, 4;
	shl.b32 	%r1137, %r1135, 1;
	xor.b32  	%r1138, %r1137, %r1136;
	xor.b32  	%r1139, %r1138, %r1135;
	xor.b32  	%r1227, %r1139, %r1228;
	add.s32 	%r1140, %r1500, %r1227;
	add.s32 	%r1141, %r1140, 2537059;
	cvt.u64.u32 	%rd42, %r1133;
	mul.wide.u32 	%rd43, %r1141, 2097152;
	xor.b64  	%rd44, %rd43, %rd42;
	cvt.rn.f64.u64 	%fd228, %rd44;
	fma.rn.f64 	%fd229, %fd228, 0d3CA0000000000000, 0d3C90000000000000;
	add.f64 	%fd230, %fd229, %fd229;
	mul.f64 	%fd231, %fd393, %fd230;
	sub.f64 	%fd232, %fd231, %fd393;
	add.f64 	%fd414, %fd416, %fd232;
	{ // callseq 1, 0
	.param .b64 retval0;
	call.uni (retval0), 
	__internal_accurate_pow, 
	(
	);
	ld.param.f64 	%fd233, [retval0];
	} // callseq 1
	neg.f64 	%fd235, %fd233;
	selp.f64 	%fd236, %fd235, %fd233, %p1;
	div.rn.f64 	%fd11, %fd236, 0d400921FB54442D18;
	mul.f64 	%fd237, %fd413, %fd413;
	fma.rn.f64 	%fd238, %fd412, %fd412, %fd237;
	fma.rn.f64 	%fd239, %fd414, %fd414, %fd238;
	sqrt.rn.f64 	%fd240, %fd239;
	mul.f64 	%fd241, %fd420, %fd420;
	fma.rn.f64 	%fd242, %fd421, %fd421, %fd241;
	fma.rn.f64 	%fd243, %fd419, %fd419, %fd242;
	sqrt.rn.f64 	%fd12, %fd243;
	add.f64 	%fd244, %fd240, %fd12;
	mul.f64 	%fd13, %fd244, 0dC000000000000000;
	fma.rn.f64 	%fd245, %fd13, 0d3FF71547652B82FE, 0d4338000000000000;
	{
	.reg .b32 %temp; 
	mov.b64 	{%r571, %temp}, %fd245;
	}
	mov.f64 	%fd246, 0dC338000000000000;
	add.rn.f64 	%fd247, %fd245, %fd246;
	fma.rn.f64 	%fd248, %fd247, 0dBFE62E42FEFA39EF, %fd13;
	fma.rn.f64 	%fd249, %fd247, 0dBC7ABC9E3B39803F, %fd248;
	fma.rn.f64 	%fd250, %fd249, 0d3E5ADE1569CE2BDF, 0d3E928AF3FCA213EA;
	fma.rn.f64 	%fd251, %fd250, %fd249, 0d3EC71DEE62401315;
	fma.rn.f64 	%fd252, %fd251, %fd249, 0d3EFA01997C89EB71;
	fma.rn.f64 	%fd253, %fd252, %fd249, 0d3F2A01A014761F65;
	fma.rn.f64 	%fd254, %fd253, %fd249, 0d3F56C16C1852B7AF;
	fma.rn.f64 	%fd255, %fd254, %fd249, 0d3F81111111122322;
	fma.rn.f64 	%fd256, %fd255, %fd249, 0d3FA55555555502A1;
	fma.rn.f64 	%fd257, %fd256, %fd249, 0d3FC5555555555511;
	fma.rn.f64 	%fd258, %fd257, %fd249, 0d3FE000000000000B;
	fma.rn.f64 	%fd259, %fd258, %fd249, 0d3FF0000000000000;
	fma.rn.f64 	%fd260, %fd259, %fd249, 0d3FF0000000000000;
	{
	.reg .b32 %temp; 
	mov.b64 	{%r572, %temp}, %fd260;
	}
	{
	.reg .b32 %temp; 
	mov.b64 	{%temp, %r573}, %fd260;
	}
	shl.b32 	%r1142, %r571, 20;
	add.s32 	%r1143, %r1142, %r573;
	mov.b64 	%fd401, {%r572, %r1143};
	{
	.reg .b32 %temp; 
	mov.b64 	{%temp, %r1144}, %fd13;
	}
	mov.b32 	%f13, %r1144;
	abs.f32 	%f1, %f13;
	setp.lt.f32 	%p81, %f1, 0f4086232B;
	@%p81 bra 	$L__BB0_122;
	setp.lt.f64 	%p82, %fd13, 0d0000000000000000;
	add.f64 	%fd261, %fd13, 0d7FF0000000000000;
	selp.f64 	%fd401, 0d0000000000000000, %fd261, %p82;
	setp.geu.f32 	%p83, %f1, 0f40874800;
	@%p83 bra 	$L__BB0_122;
	shr.u32 	%r1145, %r571, 31;
	add.s32 	%r1146, %r571, %r1145;
	shr.s32 	%r1147, %r1146, 1;
	shl.b32 	%r1148, %r1147, 20;
	add.s32 	%r1149, %r573, %r1148;
	mov.b64 	%fd262, {%r572, %r1149};
	sub.s32 	%r1150, %r571, %r1147;
	shl.b32 	%r1151, %r1150, 20;
	add.s32 	%r1152, %r1151, 1072693248;
	mov.b32 	%r1153, 0;
	mov.b64 	%fd263, {%r1153, %r1152};
	mul.f64 	%fd401, %fd263, %fd262;
$L__BB0_122:
	sub.f64 	%fd264, %fd412, %fd421;
	sub.f64 	%fd265, %fd413, %fd420;
	sub.f64 	%fd266, %fd414, %fd419;
	mul.f64 	%fd267, %fd265, %fd265;
	fma.rn.f64 	%fd268, %fd264, %fd264, %fd267;
	fma.rn.f64 	%fd269, %fd266, %fd266, %fd268;
	sqrt.rn.f64 	%fd270, %fd269;
	fma.rn.f64 	%fd271, %fd80, %fd270, 0d3FF0000000000000;
	add.f64 	%fd272, %fd271, %fd271;
	div.rn.f64 	%fd18, %fd270, %fd272;
	fma.rn.f64 	%fd273, %fd18, 0d3FF71547652B82FE, 0d4338000000000000;
	{
	.reg .b32 %temp; 
	mov.b64 	{%r574, %temp}, %fd273;
	}
	mov.f64 	%fd274, 0dC338000000000000;
	add.rn.f64 	%fd275, %fd273, %fd274;
	fma.rn.f64 	%fd276, %fd275, 0dBFE62E42FEFA39EF, %fd18;
	fma.rn.f64 	%fd277, %fd275, 0dBC7ABC9E3B39803F, %fd276;
	fma.rn.f64 	%fd278, %fd277, 0d3E5ADE1569CE2BDF, 0d3E928AF3FCA213EA;
	fma.rn.f64 	%fd279, %fd278, %fd277, 0d3EC71DEE62401315;
	fma.rn.f64 	%fd280, %fd279, %fd277, 0d3EFA01997C89EB71;
	fma.rn.f64 	%fd281, %fd280, %fd277, 0d3F2A01A014761F65;
	fma.rn.f64 	%fd282, %fd281, %fd277, 0d3F56C16C1852B7AF;
	fma.rn.f64 	%fd283, %fd282, %fd277, 0d3F81111111122322;
	fma.rn.f64 	%fd284, %fd283, %fd277, 0d3FA55555555502A1;
	fma.rn.f64 	%fd285, %fd284, %fd277, 0d3FC5555555555511;
	fma.rn.f64 	%fd286, %fd285, %fd277, 0d3FE000000000000B;
	fma.rn.f64 	%fd287, %fd286, %fd277, 0d3FF0000000000000;
	fma.rn.f64 	%fd288, %fd287, %fd277, 0d3FF0000000000000;
	{
	.reg .b32 %temp; 
	mov.b64 	{%r575, %temp}, %fd288;
	}
	{
	.reg .b32 %temp; 
	mov.b64 	{%temp, %r576}, %fd288;
	}
	shl.b32 	%r1154, %r574, 20;
	add.s32 	%r1155, %r1154, %r576;
	mov.b64 	%fd402, {%r575, %r1155};
	{
	.reg .b32 %temp; 
	mov.b64 	{%temp, %r1156}, %fd18;
	}
	mov.b32 	%f14, %r1156;
	abs.f32 	%f2, %f14;
	setp.lt.f32 	%p84, %f2, 0f4086232B;
	@%p84 bra 	$L__BB0_125;
	setp.lt.f64 	%p85, %fd18, 0d0000000000000000;
	add.f64 	%fd289, %fd18, 0d7FF0000000000000;
	selp.f64 	%fd402, 0d0000000000000000, %fd289, %p85;
	setp.geu.f32 	%p86, %f2, 0f40874800;
	@%p86 bra 	$L__BB0_125;
	shr.u32 	%r1157, %r574, 31;
	add.s32 	%r1158, %r574, %r1157;
	shr.s32 	%r1159, %r1158, 1;
	shl.b32 	%r1160, %r1159, 20;
	add.s32 	%r1161, %r576, %r1160;
	mov.b64 	%fd290, {%r575, %r1161};
	sub.s32 	%r1162, %r574, %r1159;
	shl.b32 	%r1163, %r1162, 20;
	add.s32 	%r1164, %r1163, 1072693248;
	mov.b32 	%r1165, 0;
	mov.b64 	%fd291, {%r1165, %r1164};
	mul.f64 	%fd402, %fd291, %fd290;
$L__BB0_125:
	mul.f64 	%fd292, %fd11, %fd401;
	mul.f64 	%fd23, %fd292, %fd402;
	mul.f64 	%fd293, %fd417, %fd417;
	fma.rn.f64 	%fd294, %fd418, %fd418, %fd293;
	fma.rn.f64 	%fd295, %fd416, %fd416, %fd294;
	sqrt.rn.f64 	%fd296, %fd295;
	add.f64 	%fd297, %fd296, %fd12;
	mul.f64 	%fd24, %fd297, 0dC000000000000000;
	fma.rn.f64 	%fd298, %fd24, 0d3FF71547652B82FE, 0d4338000000000000;
	{
	.reg .b32 %temp; 
	mov.b64 	{%r577, %temp}, %fd298;
	}
	mov.f64 	%fd299, 0dC338000000000000;
	add.rn.f64 	%fd300, %fd298, %fd299;
	fma.rn.f64 	%fd301, %fd300, 0dBFE62E42FEFA39EF, %fd24;
	fma.rn.f64 	%fd302, %fd300, 0dBC7ABC9E3B39803F, %fd301;
	fma.rn.f64 	%fd303, %fd302, 0d3E5ADE1569CE2BDF, 0d3E928AF3FCA213EA;
	fma.rn.f64 	%fd304, %fd303, %fd302, 0d3EC71DEE62401315;
	fma.rn.f64 	%fd305, %fd304, %fd302, 0d3EFA01997C89EB71;
	fma.rn.f64 	%fd306, %fd305, %fd302, 0d3F2A01A014761F65;
	fma.rn.f64 	%fd307, %fd306, %fd302, 0d3F56C16C1852B7AF;
	fma.rn.f64 	%fd308, %fd307, %fd302, 0d3F81111111122322;
	fma.rn.f64 	%fd309, %fd308, %fd302, 0d3FA55555555502A1;
	fma.rn.f64 	%fd310, %fd309, %fd302, 0d3FC5555555555511;
	fma.rn.f64 	%fd311, %fd310, %fd302, 0d3FE000000000000B;
	fma.rn.f64 	%fd312, %fd311, %fd302, 0d3FF0000000000000;
	fma.rn.f64 	%fd313, %fd312, %fd302, 0d3FF0000000000000;
	{
	.reg .b32 %temp; 
	mov.b64 	{%r578, %temp}, %fd313;
	}
	{
	.reg .b32 %temp; 
	mov.b64 	{%temp, %r579}, %fd313;
	}
	shl.b32 	%r1166, %r577, 20;
	add.s32 	%r1167, %r1166, %r579;
	mov.b64 	%fd403, {%r578, %r1167};
	{
	.reg .b32 %temp; 
	mov.b64 	{%temp, %r1168}, %fd24;
	}
	mov.b32 	%f15, %r1168;
	abs.f32 	%f3, %f15;
	setp.lt.f32 	%p87, %f3, 0f4086232B;
	@%p87 bra 	$L__BB0_128;
	setp.lt.f64 	%p88, %fd24, 0d0000000000000000;
	add.f64 	%fd314, %fd24, 0d7FF0000000000000;
	selp.f64 	%fd403, 0d0000000000000000, %fd314, %p88;
	setp.geu.f32 	%p89, %f3, 0f40874800;
	@%p89 bra 	$L__BB0_128;
	shr.u32 	%r1169, %r577, 31;
	add.s32 	%r1170, %r577, %r1169;
	shr.s32 	%r1171, %r1170, 1;
	shl.b32 	%r1172, %r1171, 20;
	add.s32 	%r1173, %r579, %r1172;
	mov.b64 	%fd315, {%r578, %r1173};
	sub.s32 	%r1174, %r577, %r1171;
	shl.b32 	%r1175, %r1174, 20;
	add.s32 	%r1176, %r1175, 1072693248;
	mov.b32 	%r1177, 0;
	mov.b64 	%fd316, {%r1177, %r1176};
	mul.f64 	%fd403, %fd316, %fd315;
$L__BB0_128:
	mul.f64 	%fd29, %fd11, %fd403;
	sub.f64 	%fd317, %fd418, %fd421;
	sub.f64 	%fd318, %fd417, %fd420;
	sub.f64 	%fd319, %fd416, %fd419;
	mul.f64 	%fd320, %fd318, %fd318;
	fma.rn.f64 	%fd321, %fd317, %fd317, %fd320;
	fma.rn.f64 	%fd322, %fd319, %fd319, %fd321;
	sqrt.rn.f64 	%fd323, %fd322;
	fma.rn.f64 	%fd324, %fd80, %fd323, 0d3FF0000000000000;
	add.f64 	%fd325, %fd324, %fd324;
	div.rn.f64 	%fd30, %fd323, %fd325;
	fma.rn.f64 	%fd326, %fd30, 0d3FF71547652B82FE, 0d4338000000000000;
	{
	.reg .b32 %temp; 
	mov.b64 	{%r580, %temp}, %fd326;
	}
	mov.f64 	%fd327, 0dC338000000000000;
	add.rn.f64 	%fd328, %fd326, %fd327;
	fma.rn.f64 	%fd329, %fd328, 0dBFE62E42FEFA39EF, %fd30;
	fma.rn.f64 	%fd330, %fd328, 0dBC7ABC9E3B39803F, %fd329;
	fma.rn.f64 	%fd331, %fd330, 0d3E5ADE1569CE2BDF, 0d3E928AF3FCA213EA;
	fma.rn.f64 	%fd332, %fd331, %fd330, 0d3EC71DEE62401315;
	fma.rn.f64 	%fd333, %fd332, %fd330, 0d3EFA01997C89EB71;
	fma.rn.f64 	%fd334, %fd333, %fd330, 0d3F2A01A014761F65;
	fma.rn.f64 	%fd335, %fd334, %fd330, 0d3F56C16C1852B7AF;
	fma.rn.f64 	%fd336, %fd335, %fd330, 0d3F81111111122322;
	fma.rn.f64 	%fd337, %fd336, %fd330, 0d3FA55555555502A1;
	fma.rn.f64 	%fd338, %fd337, %fd330, 0d3FC5555555555511;
	fma.rn.f64 	%fd339, %fd338, %fd330, 0d3FE000000000000B;
	fma.rn.f64 	%fd340, %fd339, %fd330, 0d3FF0000000000000;
	fma.rn.f64 	%fd341, %fd340, %fd330, 0d3FF0000000000000;
	{
	.reg .b32 %temp; 
	mov.b64 	{%r581, %temp}, %fd341;
	}
	{
	.reg .b32 %temp; 
	mov.b64 	{%temp, %r582}, %fd341;
	}
	shl.b32 	%r1178, %r580, 20;
	add.s32 	%r1179, %r1178, %r582;
	mov.b64 	%fd404, {%r581, %r1179};
	{
	.reg .b32 %temp; 
	mov.b64 	{%temp, %r1180}, %fd30;
	}
	mov.b32 	%f16, %r1180;
	abs.f32 	%f4, %f16;
	setp.lt.f32 	%p90, %f4, 0f4086232B;
	@%p90 bra 	$L__BB0_131;
	setp.lt.f64 	%p91, %fd30, 0d0000000000000000;
	add.f64 	%fd342, %fd30, 0d7FF0000000000000;
	selp.f64 	%fd404, 0d0000000000000000, %fd342, %p91;
	setp.geu.f32 	%p92, %f4, 0f40874800;
	@%p92 bra 	$L__BB0_131;
	shr.u32 	%r1181, %r580, 31;
	add.s32 	%r1182, %r580, %r1181;
	shr.s32 	%r1183, %r1182, 1;
	shl.b32 	%r1184, %r1183, 20;
	add.s32 	%r1185, %r582, %r1184;
	mov.b64 	%fd343, {%r581, %r1185};
	sub.s32 	%r1186, %r580, %r1183;
	shl.b32 	%r1187, %r1186, 20;
	add.s32 	%r1188, %r1187, 1072693248;
	mov.b32 	%r1189, 0;
	mov.b64 	%fd344, {%r1189, %r1188};
	mul.f64 	%fd404, %fd344, %fd343;
$L__BB0_131:
	mul.f64 	%fd345, %fd29, %fd404;
	div.rn.f64 	%fd415, %fd23, %fd345;
	mov.f64 	%fd409, %fd421;
	mov.f64 	%fd410, %fd420;
	mov.f64 	%fd411, %fd419;
	bra.uni 	$L__BB0_145;
$L__BB0_132:
	ld.param.f64 	%fd392, [_Z18monte_carlo_kernelddiiiPdm_param_1];
	shr.u32 	%r996, %r1227, 2;
	xor.b32  	%r997, %r996, %r1227;
	shl.b32 	%r998, %r565, 4;
	shl.b32 	%r999, %r997, 1;
	xor.b32  	%r1000, %r999, %r998;
	xor.b32  	%r1001, %r1000, %r997;
	xor.b32  	%r1002, %r1001, %r565;
	add.s32 	%r1003, %r1500, %r1002;
	add.s32 	%r1004, %r1003, 724874;
	shr.u32 	%r1005, %r1226, 2;
	xor.b32  	%r1006, %r1005, %r1226;
	shl.b32 	%r1007, %r1002, 4;
	shl.b32 	%r1008, %r1006, 1;
	xor.b32  	%r1009, %r1008, %r1007;
	xor.b32  	%r1010, %r1009, %r1006;
	xor.b32  	%r1511, %r1010, %r1002;
	add.s32 	%r1011, %r1500, %r1511;
	add.s32 	%r1012, %r1011, 1087311;
	cvt.u64.u32 	%rd27, %r1004;
	mul.wide.u32 	%rd28, %r1012, 2097152;
	xor.b64  	%rd29, %rd28, %rd27;
	cvt.rn.f64.u64 	%fd90, %rd29;
	fma.rn.f64 	%fd91, %fd90, 0d3CA0000000000000, 0d3C90000000000000;
	add.f64 	%fd92, %fd91, %fd91;
	mul.f64 	%fd93, %fd392, %fd92;
	sub.f64 	%fd94, %fd93, %fd392;
	add.f64 	%fd409, %fd421, %fd94;
	shr.u32 	%r1013, %r1225, 2;
	xor.b32  	%r1014, %r1013, %r1225;
	shl.b32 	%r1015, %r1511, 4;
	shl.b32 	%r1016, %r1014, 1;
	xor.b32  	%r1017, %r1016, %r1015;
	xor.b32  	%r1018, %r1017, %r1014;
	xor.b32  	%r1510, %r1018, %r1511;
	add.s32 	%r1019, %r1500, %r1510;
	add.s32 	%r1020, %r1019, 1449748;
	shr.u32 	%r1021, %r564, 2;
	xor.b32  	%r1022, %r1021, %r564;
	shl.b32 	%r1023, %r1510, 4;
	shl.b32 	%r1024, %r1022, 1;
	xor.b32  	%r1025, %r1024, %r1023;
	xor.b32  	%r1026, %r1025, %r1022;
	xor.b32  	%r1229, %r1026, %r1510;
	add.s32 	%r1027, %r1500, %r1229;
	add.s32 	%r1028, %r1027, 1812185;
	cvt.u64.u32 	%rd30, %r1020;
	mul.wide.u32 	%rd31, %r1028, 2097152;
	xor.b64  	%rd32, %rd31, %rd30;
	cvt.rn.f64.u64 	%fd95, %rd32;
	fma.rn.f64 	%fd96, %fd95, 0d3CA0000000000000, 0d3C90000000000000;
	add.f64 	%fd97, %fd96, %fd96;
	mul.f64 	%fd98, %fd392, %fd97;
	sub.f64 	%fd99, %fd98, %fd392;
	add.f64 	%fd410, %fd420, %fd99;
	shr.u32 	%r1029, %r565, 2;
	xor.b32  	%r1030, %r1029, %r565;
	shl.b32 	%r1031, %r1229, 4;
	shl.b32 	%r1032, %r1030, 1;
	xor.b32  	%r1033, %r1032, %r1031;
	xor.b32  	%r1034, %r1033, %r1030;
	xor.b32  	%r1228, %r1034, %r1229;
	add.s32 	%r1035, %r1500, %r1228;
	add.s32 	%r1036, %r1035, 2174622;
	shr.u32 	%r1037, %r1002, 2;
	xor.b32  	%r1038, %r1037, %r1002;
	shl.b32 	%r1039, %r1228, 4;
	shl.b32 	%r1040, %r1038, 1;
	xor.b32  	%r1041, %r1040, %r1039;
	xor.b32  	%r1042, %r1041, %r1038;
	xor.b32  	%r1227, %r1042, %r1228;
	add.s32 	%r1043, %r1500, %r1227;
	add.s32 	%r1044, %r1043, 2537059;
	cvt.u64.u32 	%rd33, %r1036;
	mul.wide.u32 	%rd34, %r1044, 2097152;
	xor.b64  	%rd35, %rd34, %rd33;
	cvt.rn.f64.u64 	%fd100, %rd35;
	fma.rn.f64 	%fd101, %fd100, 0d3CA0000000000000, 0d3C90000000000000;
	add.f64 	%fd102, %fd101, %fd101;
	mul.f64 	%fd103, %fd392, %fd102;
	sub.f64 	%fd104, %fd103, %fd392;
	add.f64 	%fd411, %fd419, %fd104;
	{ // callseq 0, 0
	.param .b64 retval0;
	call.uni (retval0), 
	__internal_accurate_pow, 
	(
	);
	ld.param.f64 	%fd105, [retval0];
	} // callseq 0
	neg.f64 	%fd107, %fd105;
	selp.f64 	%fd108, %fd107, %fd105, %p1;
	div.rn.f64 	%fd39, %fd108, 0d400921FB54442D18;
	mul.f64 	%fd109, %fd417, %fd417;
	fma.rn.f64 	%fd110, %fd418, %fd418, %fd109;
	fma.rn.f64 	%fd111, %fd416, %fd416, %fd110;
	sqrt.rn.f64 	%fd40, %fd111;
	mul.f64 	%fd112, %fd410, %fd410;
	fma.rn.f64 	%fd113, %fd409, %fd409, %fd112;
	fma.rn.f64 	%fd114, %fd411, %fd411, %fd113;
	sqrt.rn.f64 	%fd115, %fd114;
	add.f64 	%fd116, %fd40, %fd115;
	mul.f64 	%fd41, %fd116, 0dC000000000000000;
	fma.rn.f64 	%fd117, %fd41, 0d3FF71547652B82FE, 0d4338000000000000;
	{
	.reg .b32 %temp; 
	mov.b64 	{%r588, %temp}, %fd117;
	}
	mov.f64 	%fd118, 0dC338000000000000;
	add.rn.f64 	%fd119, %fd117, %fd118;
	fma.rn.f64 	%fd120, %fd119, 0dBFE62E42FEFA39EF, %fd41;
	fma.rn.f64 	%fd121, %fd119, 0dBC7ABC9E3B39803F, %fd120;
	fma.rn.f64 	%fd122, %fd121, 0d3E5ADE1569CE2BDF, 0d3E928AF3FCA213EA;
	fma.rn.f64 	%fd123, %fd122, %fd121, 0d3EC71DEE62401315;
	fma.rn.f64 	%fd124, %fd123, %fd121, 0d3EFA01997C89EB71;
	fma.rn.f64 	%fd125, %fd124, %fd121, 0d3F2A01A014761F65;
	fma.rn.f64 	%fd126, %fd125, %fd121, 0d3F56C16C1852B7AF;
	fma.rn.f64 	%fd127, %fd126, %fd121, 0d3F81111111122322;
	fma.rn.f64 	%fd128, %fd127, %fd121, 0d3FA55555555502A1;
	fma.rn.f64 	%fd129, %fd128, %fd121, 0d3FC5555555555511;
	fma.rn.f64 	%fd130, %fd129, %fd121, 0d3FE000000000000B;
	fma.rn.f64 	%fd131, %fd130, %fd121, 0d3FF0000000000000;
	fma.rn.f64 	%fd132, %fd131, %fd121, 0d3FF0000000000000;
	{
	.reg .b32 %temp; 
	mov.b64 	{%r589, %temp}, %fd132;
	}
	{
	.reg .b32 %temp; 
	mov.b64 	{%temp, %r590}, %fd132;
	}
	shl.b32 	%r1045, %r588, 20;
	add.s32 	%r1046, %r1045, %r590;
	mov.b64 	%fd405, {%r589, %r1046};
	{
	.reg .b32 %temp; 
	mov.b64 	{%temp, %r1047}, %fd41;
	}
	mov.b32 	%f9, %r1047;
	abs.f32 	%f5, %f9;
	setp.lt.f32 	%p69, %f5, 0f4086232B;
	@%p69 bra 	$L__BB0_135;
	setp.lt.f64 	%p70, %fd41, 0d0000000000000000;
	add.f64 	%fd133, %fd41, 0d7FF0000000000000;
	selp.f64 	%fd405, 0d0000000000000000, %fd133, %p70;
	setp.geu.f32 	%p71, %f5, 0f40874800;
	@%p71 bra 	$L__BB0_135;
	shr.u32 	%r1048, %r588, 31;
	add.s32 	%r1049, %r588, %r1048;
	shr.s32 	%r1050, %r1049, 1;
	shl.b32 	%r1051, %r1050, 20;
	add.s32 	%r1052, %r590, %r1051;
	mov.b64 	%fd134, {%r589, %r1052};
	sub.s32 	%r1053, %r588, %r1050;
	shl.b32 	%r1054, %r1053, 20;
	add.s32 	%r1055, %r1054, 1072693248;
	mov.b32 	%r1056, 0;
	mov.b64 	%fd135, {%r1056, %r1055};
	mul.f64 	%fd405, %fd135, %fd134;
$L__BB0_135:
	sub.f64 	%fd136, %fd418, %fd409;
	sub.f64 	%fd137, %fd417, %fd410;
	sub.f64 	%fd138, %fd416, %fd411;
	mul.f64 	%fd139, %fd137, %fd137;
	fma.rn.f64 	%fd140, %fd136, %fd136, %fd139;
	fma.rn.f64 	%fd141, %fd138, %fd138, %fd140;
	sqrt.rn.f64 	%fd142, %fd141;
	fma.rn.f64 	%fd143, %fd80, %fd142, 0d3FF0000000000000;
	add.f64 	%fd144, %fd143, %fd143;
	div.rn.f64 	%fd46, %fd142, %fd144;
	fma.rn.f64 	%fd145, %fd46, 0d3FF71547652B82FE, 0d4338000000000000;
	{
	.reg .b32 %temp; 
	mov.b64 	{%r591, %temp}, %fd145;
	}
	mov.f64 	%fd146, 0dC338000000000000;
	add.rn.f64 	%fd147, %fd145, %fd146;
	fma.rn.f64 	%fd148, %fd147, 0dBFE62E42FEFA39EF, %fd46;
	fma.rn.f64 	%fd149, %fd147, 0dBC7ABC9E3B39803F, %fd148;
	fma.rn.f64 	%fd150, %fd149, 0d3E5ADE1569CE2BDF, 0d3E928AF3FCA213EA;
	fma.rn.f64 	%fd151, %fd150, %fd149, 0d3EC71DEE62401315;
	fma.rn.f64 	%fd152, %fd151, %fd149, 0d3EFA01997C89EB71;
	fma.rn.f64 	%fd153, %fd152, %fd149, 0d3F2A01A014761F65;
	fma.rn.f64 	%fd154, %fd153, %fd149, 0d3F56C16C1852B7AF;
	fma.rn.f64 	%fd155, %fd154, %fd149, 0d3F81111111122322;
	fma.rn.f64 	%fd156, %fd155, %fd149, 0d3FA55555555502A1;
	fma.rn.f64 	%fd157, %fd156, %fd149, 0d3FC5555555555511;
	fma.rn.f64 	%fd158, %fd157, %fd149, 0d3FE000000000000B;
	fma.rn.f64 	%fd159, %fd158, %fd149, 0d3FF0000000000000;
	fma.rn.f64 	%fd160, %fd159, %fd149, 0d3FF0000000000000;
	{
	.reg .b32 %temp; 
	mov.b64 	{%r592, %temp}, %fd160;
	}
	{
	.reg .b32 %temp; 
	mov.b64 	{%temp, %r593}, %fd160;
	}
	shl.b32 	%r1057, %r591, 20;
	add.s32 	%r1058, %r1057, %r593;
	mov.b64 	%fd406, {%r592, %r1058};
	{
	.reg .b32 %temp; 
	mov.b64 	{%temp, %r1059}, %fd46;
	}
	mov.b32 	%f10, %r1059;
	abs.f32 	%f6, %f10;
	setp.lt.f32 	%p72, %f6, 0f4086232B;
	@%p72 bra 	$L__BB0_138;
	setp.lt.f64 	%p73, %fd46, 0d0000000000000000;
	add.f64 	%fd161, %fd46, 0d7FF0000000000000;
	selp.f64 	%fd406, 0d0000000000000000, %fd161, %p73;
	setp.geu.f32 	%p74, %f6, 0f40874800;
	@%p74 bra 	$L__BB0_138;
	shr.u32 	%r1060, %r591, 31;
	add.s32 	%r1061, %r591, %r1060;
	shr.s32 	%r1062, %r1061, 1;
	shl.b32 	%r1063, %r1062, 20;
	add.s32 	%r1064, %r593, %r1063;
	mov.b64 	%fd162, {%r592, %r1064};
	sub.s32 	%r1065, %r591, %r1062;
	shl.b32 	%r1066, %r1065, 20;
	add.s32 	%r1067, %r1066, 1072693248;
	mov.b32 	%r1068, 0;
	mov.b64 	%fd163, {%r1068, %r1067};
	mul.f64 	%fd406, %fd163, %fd162;
$L__BB0_138:
	mul.f64 	%fd164, %fd39, %fd405;
	mul.f64 	%fd51, %fd164, %fd406;
	mul.f64 	%fd165, %fd420, %fd420;
	fma.rn.f64 	%fd166, %fd421, %fd421, %fd165;
	fma.rn.f64 	%fd167, %fd419, %fd419, %fd166;
	sqrt.rn.f64 	%fd168, %fd167;
	add.f64 	%fd169, %fd40, %fd168;
	mul.f64 	%fd52, %fd169, 0dC000000000000000;
	fma.rn.f64 	%fd170, %fd52, 0d3FF71547652B82FE, 0d4338000000000000;
	{
	.reg .b32 %temp; 
	mov.b64 	{%r594, %temp}, %fd170;
	}
	mov.f64 	%fd171, 0dC338000000000000;
	add.rn.f64 	%fd172, %fd170, %fd171;
	fma.rn.f64 	%fd173, %fd172, 0dBFE62E42FEFA39EF, %fd52;
	fma.rn.f64 	%fd174, %fd172, 0dBC7ABC9E3B39803F, %fd173;
	fma.rn.f64 	%fd175, %fd174, 0d3E5ADE1569CE2BDF, 0d3E928AF3FCA213EA;
	fma.rn.f64 	%fd176, %fd175, %fd174, 0d3EC71DEE62401315;
	fma.rn.f64 	%fd177, %fd176, %fd174, 0d3EFA01997C89EB71;
	fma.rn.f64 	%fd178, %fd177, %fd174, 0d3F2A01A014761F65;
	fma.rn.f64 	%fd179, %fd178, %fd174, 0d3F56C16C1852B7AF;
	fma.rn.f64 	%fd180, %fd179, %fd174, 0d3F81111111122322;
	fma.rn.f64 	%fd181, %fd180, %fd174, 0d3FA55555555502A1;
	fma.rn.f64 	%fd182, %fd181, %fd174, 0d3FC5555555555511;
	fma.rn.f64 	%fd183, %fd182, %fd174, 0d3FE000000000000B;
	fma.rn.f64 	%fd184, %fd183, %fd174, 0d3FF0000000000000;
	fma.rn.f64 	%fd185, %fd184, %fd174, 0d3FF0000000000000;
	{
	.reg .b32 %temp; 
	mov.b64 	{%r595, %temp}, %fd185;
	}
	{
	.reg .b32 %temp; 
	mov.b64 	{%temp, %r596}, %fd185;
	}
	shl.b32 	%r1069, %r594, 20;
	add.s32 	%r1070, %r1069, %r596;
	mov.b64 	%fd407, {%r595, %r1070};
	{
	.reg .b32 %temp; 
	mov.b64 	{%temp, %r1071}, %fd52;
	}
	mov.b32 	%f11, %r1071;
	abs.f32 	%f7, %f11;
	setp.lt.f32 	%p75, %f7, 0f4086232B;
	@%p75 bra 	$L__BB0_141;
	setp.lt.f64 	%p76, %fd52, 0d0000000000000000;
	add.f64 	%fd186, %fd52, 0d7FF0000000000000;
	selp.f64 	%fd407, 0d0000000000000000, %fd186, %p76;
	setp.geu.f32 	%p77, %f7, 0f40874800;
	@%p77 bra 	$L__BB0_141;
	shr.u32 	%r1072, %r594, 31;
	add.s32 	%r1073, %r594, %r1072;
	shr.s32 	%r1074, %r1073, 1;
	shl.b32 	%r1075, %r1074, 20;
	add.s32 	%r1076, %r596, %r1075;
	mov.b64 	%fd187, {%r595, %r1076};
	sub.s32 	%r1077, %r594, %r1074;
	shl.b32 	%r1078, %r1077, 20;
	add.s32 	%r1079, %r1078, 1072693248;
	mov.b32 	%r1080, 0;
	mov.b64 	%fd188, {%r1080, %r1079};
	mul.f64 	%fd407, %fd188, %fd187;
$L__BB0_141:
	mul.f64 	%fd57, %fd39, %fd407;
	sub.f64 	%fd189, %fd418, %fd421;
	sub.f64 	%fd190, %fd417, %fd420;
	sub.f64 	%fd191, %fd416, %fd419;
	mul.f64 	%fd192, %fd190, %fd190;
	fma.rn.f64 	%fd193, %fd189, %fd189, %fd192;
	fma.rn.f64 	%fd194, %fd191, %fd191, %fd193;
	sqrt.rn.f64 	%fd195, %fd194;
	fma.rn.f64 	%fd196, %fd80, %fd195, 0d3FF0000000000000;
	add.f64 	%fd197, %fd196, %fd196;
	div.rn.f64 	%fd58, %fd195, %fd197;
	fma.rn.f64 	%fd198, %fd58, 0d3FF71547652B82FE, 0d4338000000000000;
	{
	.reg .b32 %temp; 
	mov.b64 	{%r597, %temp}, %fd198;
	}
	mov.f64 	%fd199, 0dC338000000000000;
	add.rn.f64 	%fd200, %fd198, %fd199;
	fma.rn.f64 	%fd201, %fd200, 0dBFE62E42FEFA39EF, %fd58;
	fma.rn.f64 	%fd202, %fd200, 0dBC7ABC9E3B39803F, %fd201;
	fma.rn.f64 	%fd203, %fd202, 0d3E5ADE1569CE2BDF, 0d3E928AF3FCA213EA;
	fma.rn.f64 	%fd204, %fd203, %fd202, 0d3EC71DEE62401315;
	fma.rn.f64 	%fd205, %fd204, %fd202, 0d3EFA01997C89EB71;
	fma.rn.f64 	%fd206, %fd205, %fd202, 0d3F2A01A014761F65;
	fma.rn.f64 	%fd207, %fd206, %fd202, 0d3F56C16C1852B7AF;
	fma.rn.f64 	%fd208, %fd207, %fd202, 0d3F81111111122322;
	fma.rn.f64 	%fd209, %fd208, %fd202, 0d3FA55555555502A1;
	fma.rn.f64 	%fd210, %fd209, %fd202, 0d3FC5555555555511;
	fma.rn.f64 	%fd211, %fd210, %fd202, 0d3FE000000000000B;
	fma.rn.f64 	%fd212, %fd211, %fd202, 0d3FF0000000000000;
	fma.rn.f64 	%fd213, %fd212, %fd202, 0d3FF0000000000000;
	{
	.reg .b32 %temp; 
	mov.b64 	{%r598, %temp}, %fd213;
	}
	{
	.reg .b32 %temp; 
	mov.b64 	{%temp, %r599}, %fd213;
	}
	shl.b32 	%r1081, %r597, 20;
	add.s32 	%r1082, %r1081, %r599;
	mov.b64 	%fd408, {%r598, %r1082};
	{
	.reg .b32 %temp; 
	mov.b64 	{%temp, %r1083}, %fd58;
	}
	mov.b32 	%f12, %r1083;
	abs.f32 	%f8, %f12;
	setp.lt.f32 	%p78, %f8, 0f4086232B;
	@%p78 bra 	$L__BB0_144;
	setp.lt.f64 	%p79, %fd58, 0d0000000000000000;
	add.f64 	%fd214, %fd58, 0d7FF0000000000000;
	selp.f64 	%fd408, 0d0000000000000000, %fd214, %p79;
	setp.geu.f32 	%p80, %f8, 0f40874800;
	@%p80 bra 	$L__BB0_144;
	shr.u32 	%r1084, %r597, 31;
	add.s32 	%r1085, %r597, %r1084;
	shr.s32 	%r1086, %r1085, 1;
	shl.b32 	%r1087, %r1086, 20;
	add.s32 	%r1088, %r599, %r1087;
	mov.b64 	%fd215, {%r598, %r1088};
	sub.s32 	%r1089, %r597, %r1086;
	shl.b32 	%r1090, %r1089, 20;
	add.s32 	%r1091, %r1090, 1072693248;
	mov.b32 	%r1092, 0;
	mov.b64 	%fd216, {%r1092, %r1091};
	mul.f64 	%fd408, %fd216, %fd215;
$L__BB0_144:
	mul.f64 	%fd217, %fd57, %fd408;
	div.rn.f64 	%fd415, %fd51, %fd217;
	mov.f64 	%fd412, %fd418;
	mov.f64 	%fd413, %fd417;
	mov.f64 	%fd414, %fd416;
$L__BB0_145:
	mul.f64 	%fd346, %fd415, %fd415;
	min.f64 	%fd347, %fd346, 0d3FF0000000000000;
	shr.u32 	%r1190, %r1511, 2;
	xor.b32  	%r1191, %r1190, %r1511;
	shl.b32 	%r1192, %r1227, 4;
	shl.b32 	%r1193, %r1191, 1;
	xor.b32  	%r1194, %r1193, %r1192;
	xor.b32  	%r1195, %r1194, %r1191;
	xor.b32  	%r1226, %r1195, %r1227;
	add.s32 	%r1196, %r1500, %r1226;
	add.s32 	%r1197, %r1196, 2899496;
	shr.u32 	%r1198, %r1510, 2;
	xor.b32  	%r1199, %r1198, %r1510;
	shl.b32 	%r1200, %r1226, 4;
	shl.b32 	%r1201, %r1199, 1;
	xor.b32  	%r1202, %r1201, %r1200;
	xor.b32  	%r1203, %r1202, %r1199;
	xor.b32  	%r1225, %r1203, %r1226;
	add.s32 	%r1204, %r1500, %r1225;
	add.s32 	%r1205, %r1204, 3261933;
	cvt.u64.u32 	%rd45, %r1197;
	mul.wide.u32 	%rd46, %r1205, 2097152;
	xor.b64  	%rd47, %rd46, %rd45;
	cvt.rn.f64.u64 	%fd348, %rd47;
	fma.rn.f64 	%fd349, %fd348, 0d3CA0000000000000, 0d3C90000000000000;
	setp.gtu.f64 	%p93, %fd349, %fd347;
	@%p93 bra 	$L__BB0_147;
	mov.f64 	%fd416, %fd414;
	mov.f64 	%fd417, %fd413;
	mov.f64 	%fd418, %fd412;
	mov.f64 	%fd419, %fd411;
	mov.f64 	%fd420, %fd410;
	mov.f64 	%fd421, %fd409;
$L__BB0_147:
	setp.lt.s32 	%p94, %r1506, %r611;
	@%p94 bra 	$L__BB0_149;
	sub.f64 	%fd350, %fd418, %fd421;
	sub.f64 	%fd351, %fd417, %fd420;
	sub.f64 	%fd352, %fd416, %fd419;
	mul.f64 	%fd353, %fd351, %fd351;
	fma.rn.f64 	%fd354, %fd350, %fd350, %fd353;
	fma.rn.f64 	%fd355, %fd352, %fd352, %fd354;
	sqrt.rn.f64 	%fd356, %fd355;
	mul.f64 	%fd357, %fd417, %fd417;
	fma.rn.f64 	%fd358, %fd418, %fd418, %fd357;
	fma.rn.f64 	%fd359, %fd416, %fd416, %fd358;
	mul.f64 	%fd360, %fd420, %fd420;
	fma.rn.f64 	%fd361, %fd421, %fd421, %fd360;
	fma.rn.f64 	%fd362, %fd419, %fd419, %fd361;
	fma.rn.f64 	%fd363, %fd80, %fd356, 0d3FF0000000000000;
	mul.f64 	%fd364, %fd363, %fd363;
	fma.rn.f64 	%fd365, %fd363, %fd363, %fd364;
	rcp.rn.f64 	%fd366, %fd365;
	rcp.rn.f64 	%fd367, %fd356;
	add.f64 	%fd368, %fd367, 0dC010000000000000;
	sqrt.rn.f64 	%fd369, %fd362;
	sqrt.rn.f64 	%fd370, %fd359;
	fma.rn.f64 	%fd371, %fd418, %fd421, 0d0000000000000000;
	fma.rn.f64 	%fd372, %fd417, %fd420, %fd371;
	fma.rn.f64 	%fd373, %fd416, %fd419, %fd372;
	mul.f64 	%fd374, %fd370, %fd369;
	div.rn.f64 	%fd375, %fd373, %fd374;
	mov.f64 	%fd376, 0d3FF0000000000000;
	sub.f64 	%fd377, %fd376, %fd375;
	add.f64 	%fd378, %fd370, %fd369;
	add.f64 	%fd379, %fd378, %fd378;
	div.rn.f64 	%fd380, %fd379, %fd356;
	mul.f64 	%fd381, %fd380, %fd377;
	sub.f64 	%fd382, %fd381, %fd366;
	mov.f64 	%fd383, 0dC000000000000000;
	div.rn.f64 	%fd384, %fd383, %fd356;
	add.f64 	%fd385, %fd382, %fd384;
	add.f64 	%fd386, %fd80, %fd80;
	div.rn.f64 	%fd387, %fd386, %fd363;
	add.f64 	%fd388, %fd387, %fd385;
	fma.rn.f64 	%fd389, %fd366, %fd388, %fd368;
	add.f64 	%fd422, %fd422, %fd389;
$L__BB0_149:
	add.s32 	%r1506, %r1506, 1;
	add.s32 	%r1500, %r1500, 3624370;
	add.s32 	%r1499, %r1499, 1;
	setp.ne.s32 	%p95, %r1499, 0;
	@%p95 bra 	$L__BB0_118;
$L__BB0_150:
	ld.param.u64 	%rd51, [_Z18monte_carlo_kernelddiiiPdm_param_5];
	sub.s32 	%r1206, %r610, %r611;
	cvt.rn.f64.s32 	%fd390, %r1206;
	div.rn.f64 	%fd391, %fd422, %fd390;
	cvta.to.global.u64 	%rd48, %rd51;
	shl.b64 	%rd49, %rd2, 3;
	add.s64 	%rd50, %rd48, %rd49;
	st.global.f64 	[%rd50], %fd391;
$L__BB0_151:
	ret;

}
.func  (.param .b64 func_retval0) __internal_accurate_pow()
{
	.reg .pred 	%p<8>;
	.reg .b32 	%r<46>;
	.reg .b32 	%f<3>;
	.reg .b64 	%fd<109>;

	mov.f64 	%fd10, 0d4000000000000000;
	{
	.reg .b32 %temp; 
	mov.b64 	{%temp, %r8}, %fd10;
	}
	{
	.reg .b32 %temp; 
	mov.b64 	{%r9, %temp}, %fd10;
	}
	shr.u32 	%r10, %r8, 20;
	setp.lt.u32 	%p1, %r8, 1048576;
	mov.f64 	%fd11, 0d4360000000000000;
	{
	.reg .b32 %temp; 
	mov.b64 	{%temp, %r11}, %fd11;
	}
	{
	.reg .b32 %temp; 
	mov.b64 	{%r12, %temp}, %fd11;
	}
	shr.u32 	%r13, %r11, 20;
	add.s32 	%r14, %r13, -54;
	selp.b32 	%r15, %r12, %r9, %p1;
	selp.b32 	%r16, %r11, %r8, %p1;
	selp.b32 	%r1, %r14, %r10, %p1;
	add.s32 	%r45, %r1, -1023;
	and.b32  	%r17, %r16, -2146435073;
	or.b32  	%r18, %r17, 1072693248;
	mov.b64 	%fd107, {%r15, %r18};
	setp.lt.u32 	%p2, %r18, 1073127583;
	@%p2 bra 	$L__BB1_2;
	{
	.reg .b32 %temp; 
	mov.b64 	{%r19, %temp}, %fd107;
	}
	{
	.reg .b32 %temp; 
	mov.b64 	{%temp, %r20}, %fd107;
	}
	add.s32 	%r21, %r20, -1048576;
	mov.b64 	%fd107, {%r19, %r21};
	add.s32 	%r45, %r1, -1022;
$L__BB1_2:
	add.f64 	%fd12, %fd107, 0dBFF0000000000000;
	add.f64 	%fd13, %fd107, 0d3FF0000000000000;
	rcp.approx.ftz.f64 	%fd14, %fd13;
	neg.f64 	%fd15, %fd13;
	fma.rn.f64 	%fd16, %fd15, %fd14, 0d3FF0000000000000;
	fma.rn.f64 	%fd17, %fd16, %fd16, %fd16;
	fma.rn.f64 	%fd18, %fd17, %fd14, %fd14;
	mul.f64 	%fd19, %fd12, %fd18;
	fma.rn.f64 	%fd20, %fd12, %fd18, %fd19;
	mul.f64 	%fd21, %fd20, %fd20;
	fma.rn.f64 	%fd22, %fd21, 0d3EB0F5FF7D2CAFE2, 0d3ED0F5D241AD3B5A;
	fma.rn.f64 	%fd23, %fd22, %fd21, 0d3EF3B20A75488A3F;
	fma.rn.f64 	%fd24, %fd23, %fd21, 0d3F1745CDE4FAECD5;
	fma.rn.f64 	%fd25, %fd24, %fd21, 0d3F3C71C7258A578B;
	fma.rn.f64 	%fd26, %fd25, %fd21, 0d3F6249249242B910;
	fma.rn.f64 	%fd27, %fd26, %fd21, 0d3F89999999999DFB;
	sub.f64 	%fd28, %fd12, %fd20;
	add.f64 	%fd29, %fd28, %fd28;
	neg.f64 	%fd30, %fd20;
	fma.rn.f64 	%fd31, %fd30, %fd12, %fd29;
	mul.f64 	%fd32, %fd18, %fd31;
	fma.rn.f64 	%fd33, %fd21, %fd27, 0d3FB5555555555555;
	mov.f64 	%fd34, 0d3FB5555555555555;
	sub.f64 	%fd35, %fd34, %fd33;
	fma.rn.f64 	%fd36, %fd21, %fd27, %fd35;
	add.f64 	%fd37, %fd36, 0dBC46A4CB00B9E7B0;
	add.f64 	%fd38, %fd33, %fd37;
	sub.f64 	%fd39, %fd33, %fd38;
	add.f64 	%fd40, %fd37, %fd39;
	mul.rn.f64 	%fd41, %fd20, %fd20;
	neg.f64 	%fd42, %fd41;
	fma.rn.f64 	%fd43, %fd20, %fd20, %fd42;
	{
	.reg .b32 %temp; 
	mov.b64 	{%r22, %temp}, %fd32;
	}
	{
	.reg .b32 %temp; 
	mov.b64 	{%temp, %r23}, %fd32;
	}
	add.s32 	%r24, %r23, 1048576;
	mov.b64 	%fd44, {%r22, %r24};
	fma.rn.f64 	%fd45, %fd20, %fd44, %fd43;
	mul.rn.f64 	%fd46, %fd41, %fd20;
	neg.f64 	%fd47, %fd46;
	fma.rn.f64 	%fd48, %fd41, %fd20, %fd47;
	fma.rn.f64 	%fd49, %fd41, %fd32, %fd48;
	fma.rn.f64 	%fd50, %fd45, %fd20, %fd49;
	mul.rn.f64 	%fd51, %fd38, %fd46;
	neg.f64 	%fd52, %fd51;
	fma.rn.f64 	%fd53, %fd38, %fd46, %fd52;
	fma.rn.f64 	%fd54, %fd38, %fd50, %fd53;
	fma.rn.f64 	%fd55, %fd40, %fd46, %fd54;
	add.f64 	%fd56, %fd51, %fd55;
	sub.f64 	%fd57, %fd51, %fd56;
	add.f64 	%fd58, %fd55, %fd57;
	add.f64 	%fd59, %fd20, %fd56;
	sub.f64 	%fd60, %fd20, %fd59;
	add.f64 	%fd61, %fd56, %fd60;
	add.f64 	%fd62, %fd58, %fd61;
	add.f64 	%fd63, %fd32, %fd62;
	add.f64 	%fd64, %fd59, %fd63;
	sub.f64 	%fd65, %fd59, %fd64;
	add.f64 	%fd66, %fd63, %fd65;
	xor.b32  	%r25, %r45, -2147483648;
	mov.b32 	%r26, 1127219200;
	mov.b64 	%fd67, {%r25, %r26};
	mov.b32 	%r27, -2147483648;
	mov.b64 	%fd68, {%r27, %r26};
	sub.f64 	%fd69, %fd67, %fd68;
	fma.rn.f64 	%fd70, %fd69, 0d3FE62E42FEFA39EF, %fd64;
	fma.rn.f64 	%fd71, %fd69, 0dBFE62E42FEFA39EF, %fd70;
	sub.f64 	%fd72, %fd71, %fd64;
	sub.f64 	%fd73, %fd66, %fd72;
	fma.rn.f64 	%fd74, %fd69, 0d3C7ABC9E3B39803F, %fd73;
	add.f64 	%fd75, %fd70, %fd74;
	sub.f64 	%fd76, %fd70, %fd75;
	add.f64 	%fd77, %fd74, %fd76;
	mov.f64 	%fd78, 0d4008000000000000;
	{
	.reg .b32 %temp; 
	mov.b64 	{%temp, %r28}, %fd78;
	}
	{
	.reg .b32 %temp; 
	mov.b64 	{%r29, %temp}, %fd78;
	}
	shl.b32 	%r30, %r28, 1;
	setp.gt.u32 	%p3, %r30, -33554433;
	and.b32  	%r31, %r28, -15728641;
	selp.b32 	%r32, %r31, %r28, %p3;
	mov.b64 	%fd79, {%r29, %r32};
	mul.rn.f64 	%fd80, %fd75, %fd79;
	neg.f64 	%fd81, %fd80;
	fma.rn.f64 	%fd82, %fd75, %fd79, %fd81;
	fma.rn.f64 	%fd83, %fd77, %fd79, %fd82;
	add.f64 	%fd4, %fd80, %fd83;
	sub.f64 	%fd84, %fd80, %fd4;
	add.f64 	%fd5, %fd83, %fd84;
	fma.rn.f64 	%fd85, %fd4, 0d3FF71547652B82FE, 0d4338000000000000;
	{
	.reg .b32 %temp; 
	mov.b64 	{%r5, %temp}, %fd85;
	}
	mov.f64 	%fd86, 0dC338000000000000;
	add.rn.f64 	%fd87, %fd85, %fd86;
	fma.rn.f64 	%fd88, %fd87, 0dBFE62E42FEFA39EF, %fd4;
	fma.rn.f64 	%fd89, %fd87, 0dBC7ABC9E3B39803F, %fd88;
	fma.rn.f64 	%fd90, %fd89, 0d3E5ADE1569CE2BDF, 0d3E928AF3FCA213EA;
	fma.rn.f64 	%fd91, %fd90, %fd89, 0d3EC71DEE62401315;
	fma.rn.f64 	%fd92, %fd91, %fd89, 0d3EFA01997C89EB71;
	fma.rn.f64 	%fd93, %fd92, %fd89, 0d3F2A01A014761F65;
	fma.rn.f64 	%fd94, %fd93, %fd89, 0d3F56C16C1852B7AF;
	fma.rn.f64 	%fd95, %fd94, %fd89, 0d3F81111111122322;
	fma.rn.f64 	%fd96, %fd95, %fd89, 0d3FA55555555502A1;
	fma.rn.f64 	%fd97, %fd96, %fd89, 0d3FC5555555555511;
	fma.rn.f64 	%fd98, %fd97, %fd89, 0d3FE000000000000B;
	fma.rn.f64 	%fd99, %fd98, %fd89, 0d3FF0000000000000;
	fma.rn.f64 	%fd100, %fd99, %fd89, 0d3FF0000000000000;
	{
	.reg .b32 %temp; 
	mov.b64 	{%r6, %temp}, %fd100;
	}
	{
	.reg .b32 %temp; 
	mov.b64 	{%temp, %r7}, %fd100;
	}
	shl.b32 	%r33, %r5, 20;
	add.s32 	%r34, %r33, %r7;
	mov.b64 	%fd108, {%r6, %r34};
	{
	.reg .b32 %temp; 
	mov.b64 	{%temp, %r35}, %fd4;
	}
	mov.b32 	%f2, %r35;
	abs.f32 	%f1, %f2;
	setp.lt.f32 	%p4, %f1, 0f4086232B;
	@%p4 bra 	$L__BB1_5;
	setp.lt.f64 	%p5, %fd4, 0d0000000000000000;
	add.f64 	%fd101, %fd4, 0d7FF0000000000000;
	selp.f64 	%fd108, 0d0000000000000000, %fd101, %p5;
	setp.geu.f32 	%p6, %f1, 0f40874800;
	@%p6 bra 	$L__BB1_5;
	shr.u32 	%r36, %r5, 31;
	add.s32 	%r37, %r5, %r36;
	shr.s32 	%r38, %r37, 1;
	shl.b32 	%r39, %r38, 20;
	add.s32 	%r40, %r7, %r39;
	mov.b64 	%fd102, {%r6, %r40};
	sub.s32 	%r41, %r5, %r38;
	shl.b32 	%r42, %r41, 20;
	add.s32 	%r43, %r42, 1072693248;
	mov.b32 	%r44, 0;
	mov.b64 	%fd103, {%r44, %r43};
	mul.f64 	%fd108, %fd103, %fd102;
$L__BB1_5:
	abs.f64 	%fd104, %fd108;
	setp.eq.f64 	%p7, %fd104, 0d7FF0000000000000;
	fma.rn.f64 	%fd105, %fd108, %fd5, %fd108;
	selp.f64 	%fd106, %fd108, %fd105, %p7;
	st.param.f64 	[func_retval0], %fd106;
	ret;

}


// ===== COMPILED SASS (sm_100) =====

	.target	sm_100

	.elftype	@"ET_EXEC"


//--------------------- .note.nv.tkinfo           --------------------------
	.section	.note.nv.tkinfo,"",@"SHT_NOTE"
	.sectionflags	@"SHF_NOTE_NV_TKINFO"
	.tkinfo
        /*0018*/ 	.word	0x00000002
        /*0030*/ 	.string	""
        /*0030*/ 	.string	"ptxas"
        /*0030*/ 	.string	"Cuda compilation tools, release 13.0, V13.0.88"
        /*0030*/ 	.string	"Build cuda_13.0.r13.0/compiler.36424714_0"
        /*0030*/ 	.string	"-arch sm_100 -m 64 "



//--------------------- .note.nv.cuinfo           --------------------------
	.section	.note.nv.cuinfo,"",@"SHT_NOTE"
	.sectionflags	@"SHF_NOTE_NV_CUINFO"
        /*0018*/ 	.short	0x0002
        /*001a*/ 	.short	0x0064
        /*001c*/ 	.short	0x0082
	.zero		2


//--------------------- .nv.info                  --------------------------
	.section	.nv.info,"",@"SHT_CUDA_INFO"
	.align	4


	//----- nvinfo : EIATTR_REGCOUNT
	.align		4
        /*0000*/ 	.byte	0x04, 0x2f
        /*0002*/ 	.short	(.L_10 - .L_9)
	.align		4
.L_9:
        /*0004*/ 	.word	index@(_Z18monte_carlo_kernelddiiiPdm)
        /*0008*/ 	.word	0x0000003c


	//----- nvinfo : EIATTR_FRAME_SIZE
	.align		4
.L_10:
        /*000c*/ 	.byte	0x04, 0x11
        /*000e*/ 	.short	(.L_12 - .L_11)
	.align		4
.L_11:
        /*0010*/ 	.word	index@($_Z18monte_carlo_kernelddiiiPdm$__internal_accurate_pow)
        /*0014*/ 	.word	0x00000030


	//----- nvinfo : EIATTR_FRAME_SIZE
	.align		4
.L_12:
        /*0018*/ 	.byte	0x04, 0x11
        /*001a*/ 	.short	(.L_14 - .L_13)
	.align		4
.L_13:
        /*001c*/ 	.word	index@($__internal_2_$__cuda_sm20_dsqrt_rn_f64_mediumpath_v1)
        /*0020*/ 	.word	0x00000030


	//----- nvinfo : EIATTR_FRAME_SIZE
	.align		4
.L_14:
        /*0024*/ 	.byte	0x04, 0x11
        /*0026*/ 	.short	(.L_16 - .L_15)
	.align		4
.L_15:
        /*0028*/ 	.word	index@($__internal_1_$__cuda_sm20_div_rn_f64_full)
        /*002c*/ 	.word	0x00000030


	//----- nvinfo : EIATTR_FRAME_SIZE
	.align		4
.L_16:
        /*0030*/ 	.byte	0x04, 0x11
        /*0032*/ 	.short	(.L_18 - .L_17)
	.align		4
.L_17:
        /*0034*/ 	.word	index@($__internal_0_$__cuda_sm20_dblrcp_rn_slowpath_v3)
        /*0038*/ 	.word	0x00000030


	//----- nvinfo : EIATTR_FRAME_SIZE
	.align		4
.L_18:
        /*003c*/ 	.byte	0x04, 0x11
        /*003e*/ 	.short	(.L_20 - .L_19)
	.align		4
.L_19:
        /*0040*/ 	.word	index@(_Z18monte_carlo_kernelddiiiPdm)
        /*0044*/ 	.word	0x00000030


	//----- nvinfo : EIATTR_MIN_STACK_SIZE
	.align		4
.L_20:
        /*0048*/ 	.byte	0x04, 0x12
        /*004a*/ 	.short	(.L_22 - .L_21)
	.align		4
.L_21:
        /*004c*/ 	.word	index@(_Z18monte_carlo_kernelddiiiPdm)
        /*0050*/ 	.word	0x00000030
.L_22:


//--------------------- .nv.compat                --------------------------
	.section	.nv.compat,"",@"SHT_CUDA_COMPAT_INFO"
	.align	4
        /*0000*/ 	.byte	0x02, 0x09, 0x00, 0x00, 0x02, 0x02, 0x01, 0x00, 0x02, 0x05, 0x05, 0x00, 0x03, 0x07, 0x01, 0x01
        /*0010*/ 	.byte	0x02, 0x03, 0x00, 0x00, 0x02, 0x06, 0x01, 0x00, 0x04, 0x0b, 0x08, 0x00, 0x01, 0x00, 0x00, 0x00
        /*0020*/ 	.byte	0x00, 0x00, 0x00, 0x00


//--------------------- .nv.info._Z18monte_carlo_kernelddiiiPdm --------------------------
	.section	.nv.info._Z18monte_carlo_kernelddiiiPdm,"",@"SHT_CUDA_INFO"
	.sectionflags	@""
	.align	4


	//----- nvinfo : EIATTR_CUDA_API_VERSION
	.align		4
        /*0000*/ 	.byte	0x04, 0x37
        /*0002*/ 	.short	(.L_24 - .L_23)
.L_23:
        /*0004*/ 	.word	0x00000082


	//----- nvinfo : EIATTR_KPARAM_INFO
	.align		4
.L_24:
        /*0008*/ 	.byte	0x04, 0x17
        /*000a*/ 	.short	(.L_26 - .L_25)
.L_25:
        /*000c*/ 	.word	0x00000000
        /*0010*/ 	.short	0x0006
        /*0012*/ 	.short	0x0028
        /*0014*/ 	.byte	0x00, 0xf0, 0x21, 0x00


	//----- nvinfo : EIATTR_KPARAM_INFO
	.align		4
.L_26:
        /*0018*/ 	.byte	0x04, 0x17
        /*001a*/ 	.short	(.L_28 - .L_27)
.L_27:
        /*001c*/ 	.word	0x00000000
        /*0020*/ 	.short	0x0005
        /*0022*/ 	.short	0x0020
        /*0024*/ 	.byte	0x00, 0xf5, 0x21, 0x00


	//----- nvinfo : EIATTR_KPARAM_INFO
	.align		4
.L_28:
        /*0028*/ 	.byte	0x04, 0x17
        /*002a*/ 	.short	(.L_30 - .L_29)
.L_29:
        /*002c*/ 	.word	0x00000000
        /*0030*/ 	.short	0x0004
        /*0032*/ 	.short	0x0018
        /*0034*/ 	.byte	0x00, 0xf0, 0x11, 0x00


	//----- nvinfo : EIATTR_KPARAM_INFO
	.align		4
.L_30:
        /*0038*/ 	.byte	0x04, 0x17
        /*003a*/ 	.short	(.L_32 - .L_31)
.L_31:
        /*003c*/ 	.word	0x00000000
        /*0040*/ 	.short	0x0003
        /*0042*/ 	.short	0x0014
        /*0044*/ 	.byte	0x00, 0xf0, 0x11, 0x00


	//----- nvinfo : EIATTR_KPARAM_INFO
	.align		4
.L_32:
        /*0048*/ 	.byte	0x04, 0x17
        /*004a*/ 	.short	(.L_34 - .L_33)
.L_33:
        /*004c*/ 	.word	0x00000000
        /*0050*/ 	.short	0x0002
        /*0052*/ 	.short	0x0010
        /*0054*/ 	.byte	0x00, 0xf0, 0x11, 0x00


	//----- nvinfo : EIATTR_KPARAM_INFO
	.align		4
.L_34:
        /*0058*/ 	.byte	0x04, 0x17
        /*005a*/ 	.short	(.L_36 - .L_35)
.L_35:
        /*005c*/ 	.word	0x00000000
        /*0060*/ 	.short	0x0001
        /*0062*/ 	.short	0x0008
        /*0064*/ 	.byte	0x00, 0xf0, 0x21, 0x00


	//----- nvinfo : EIATTR_KPARAM_INFO
	.align		4
.L_36:
        /*0068*/ 	.byte	0x04, 0x17
        /*006a*/ 	.short	(.L_38 - .L_37)
.L_37:
        /*006c*/ 	.word	0x00000000
        /*0070*/ 	.short	0x0000
        /*0072*/ 	.short	0x0000
        /*0074*/ 	.byte	0x00, 0xf0, 0x21, 0x00


	//----- nvinfo : EIATTR_SPARSE_MMA_MASK
	.align		4
.L_38:
        /*0078*/ 	.byte	0x03, 0x50
        /*007a*/ 	.short	0x0000


	//----- nvinfo : EIATTR_MAXREG_COUNT
	.align		4
        /*007c*/ 	.byte	0x03, 0x1b
        /*007e*/ 	.short	0x00ff


	//----- nvinfo : EIATTR_MERCURY_ISA_VERSION
	.align		4
        /*0080*/ 	.byte	0x03, 0x5f
        /*0082*/ 	.short	0x0101


	//----- nvinfo : EIATTR_VRC_CTA_INIT_COUNT
	.align		4
        /*0084*/ 	.byte	0x02, 0x4a
	.zero		1
	.zero		1


	//----- nvinfo : EIATTR_EXIT_INSTR_OFFSETS
	.align		4
        /*0088*/ 	.byte	0x04, 0x1c
        /*008a*/ 	.short	(.L_40 - .L_39)


	//   ....[0]....
.L_39:
        /*008c*/ 	.word	0x00000080


	//   ....[1]....
        /*0090*/ 	.word	0x00008940


	//----- nvinfo : EIATTR_CRS_STACK_SIZE
	.align		4
.L_40:
        /*0094*/ 	.byte	0x04, 0x1e
        /*0096*/ 	.short	(.L_42 - .L_41)
.L_41:
        /*0098*/ 	.word	0x00000000


	//----- nvinfo : EIATTR_CBANK_PARAM_SIZE
	.align		4
.L_42:
        /*009c*/ 	.byte	0x03, 0x19
        /*009e*/ 	.short	0x0030


	//----- nvinfo : EIATTR_PARAM_CBANK
	.align		4
        /*00a0*/ 	.byte	0x04, 0x0a
        /*00a2*/ 	.short	(.L_44 - .L_43)
	.align		4
.L_43:
        /*00a4*/ 	.word	index@(.nv.constant0._Z18monte_carlo_kernelddiiiPdm)
        /*00a8*/ 	.short	0x0380
        /*00aa*/ 	.short	0x0030


	//----- nvinfo : EIATTR_SW_WAR
	.align		4
.L_44:
        /*00ac*/ 	.byte	0x04, 0x36
        /*00ae*/ 	.short	(.L_46 - .L_45)
.L_45:
        /*00b0*/ 	.word	0x00000008
.L_46:


//--------------------- .nv.callgraph             --------------------------
	.section	.nv.callgraph,"",@"SHT_CUDA_CALLGRAPH"
	.align	4
	.sectionentsize	8
	.align		4
        /*0000*/ 	.word	0x00000000
	.align		4
        /*0004*/ 	.word	0xffffffff
	.align		4
        /*0008*/ 	.word	0x00000000
	.align		4
        /*000c*/ 	.word	0xfffffffe
	.align		4
        /*0010*/ 	.word	0x00000000
	.align		4
        /*0014*/ 	.word	0xfffffffd
	.align		4
        /*0018*/ 	.word	0x00000000
	.align		4
        /*001c*/ 	.word	0xfffffffc


//--------------------- .nv.constant4             --------------------------
	.section	.nv.constant4,"a",@progbits
	.align	8
	.align		8
.nv.constant4:
        /*0000*/ 	.dword	precalc_xorwow_matrix
	.align		8
        /*0008*/ 	.dword	precalc_xorwow_offset_matrix
	.align		8
        /*0010*/ 	.dword	mrg32k3aM1
	.align		8
        /*0018*/ 	.dword	mrg32k3aM2
	.align		8
        /*0020*/ 	.dword	mrg32k3aM1SubSeq
	.align		8
        /*0028*/ 	.dword	mrg32k3aM2SubSeq
	.align		8
        /*0030*/ 	.dword	mrg32k3aM1Seq
	.align		8
        /*0038*/ 	.dword	mrg32k3aM2Seq


//--------------------- .nv.constant3             --------------------------
	.section	.nv.constant3,"a",@progbits
	.align	8
.nv.constant3:
	.type		__cr_lgamma_table,@object
	.size		__cr_lgamma_table,(.L_8 - __cr_lgamma_table)
__cr_lgamma_table:
        /*0000*/ 	.byte	0x00, 0x00, 0x00, 0x00, 0x00, 0x00, 0x00, 0x00, 0x00, 0x00, 0x00, 0x00, 0x00, 0x00, 0x00, 0x00
        /*0010*/ 	.byte	0xef, 0x39, 0xfa, 0xfe, 0x42, 0x2e, 0xe6, 0x3f, 0x02, 0x20, 0x2a, 0xfa, 0x0b, 0xab, 0xfc, 0x3f
        /*0020*/ 	.byte	0xf9, 0x2c, 0x92, 0x7c, 0xa7, 0x6c, 0x09, 0x40, 0xc9, 0x79, 0x44, 0x3c, 0x64, 0x26, 0x13, 0x40
        /*0030*/ 	.byte	0xca, 0x01, 0xcf, 0x3a, 0x27, 0x51, 0x1a, 0x40, 0x30, 0xcc, 0x2d, 0xf3, 0xe1, 0x0c, 0x21, 0x40
        /*0040*/ 	.byte	0x0d, 0xb7, 0xfc, 0x82, 0x8e, 0x35, 0x25, 0x40
.L_8:


//--------------------- .text._Z18monte_carlo_kernelddiiiPdm --------------------------
	.section	.text._Z18monte_carlo_kernelddiiiPdm,"ax",@progbits
	.align	128
        .global         _Z18monte_carlo_kernelddiiiPdm
        .type           _Z18monte_carlo_kernelddiiiPdm,@function
        .size           _Z18monte_carlo_kernelddiiiPdm,(.L_x_107 - _Z18monte_carlo_kernelddiiiPdm)
        .other          _Z18monte_carlo_kernelddiiiPdm,@"STO_CUDA_ENTRY STV_DEFAULT"
_Z18monte_carlo_kernelddiiiPdm:
.text._Z18monte_carlo_kernelddiiiPdm:
[----:B------:R-:W0:Y:S01]  /*0000*/  LDC R1, c[0x0][0x37c] ;  /* 0x0000df00ff017b82 */ /* 0x000e220000000800 */
[----:B------:R-:W1:Y:S07]  /*0010*/  S2R R3, SR_TID.X ;  /* 0x0000000000037919 */ /* 0x000e6e0000002100 */
[----:B------:R-:W1:Y:S01]  /*0020*/  S2UR UR4, SR_CTAID.X ;  /* 0x00000000000479c3 */ /* 0x000e620000002500 */
[----:B------:R-:W2:Y:S01]  /*0030*/  LDCU UR5, c[0x0][0x394] ;  /* 0x00007280ff0577ac */ /* 0x000ea20008000800 */
[----:B0-----:R-:W-:-:S06]  /*0040*/  VIADD R1, R1, 0xffffffd0 ;  /* 0xffffffd001017836 */ /* 0x001fcc0000000000 */
[----:B------:R-:W1:Y:S02]  /*0050*/  LDC R8, c[0x0][0x360] ;  /* 0x0000d800ff087b82 */ /* 0x000e640000000800 */
[----:B-1----:R-:W-:-:S05]  /*0060*/  IMAD R8, R8, UR4, R3 ;  /* 0x0000000408087c24 */ /* 0x002fca000f8e0203 */
[----:B--2---:R-:W-:-:S13]  /*0070*/  ISETP.GE.AND P0, PT, R8, UR5, PT ;  /* 0x0000000508007c0c */ /* 0x004fda000bf06270 */
[----:B------:R-:W-:Y:S05]  /*0080*/  @P0 EXIT ;  /* 0x000000000000094d */ /* 0x000fea0003800000 */
[----:B------:R-:W0:Y:S01]  /*0090*/  LDC.64 R14, c[0x0][0x3a8] ;  /* 0x0000ea00ff0e7b82 */ /* 0x000e220000000a00 */
[----:B------:R-:W-:Y:S01]  /*00a0*/  ISETP.NE.AND P0, PT, R8, RZ, PT ;  /* 0x000000ff0800720c */ /* 0x000fe20003f05270 */
[----:B------:R-:W1:Y:S01]  /*00b0*/  LDCU.64 UR6, c[0x0][0x358] ;  /* 0x00006b00ff0677ac */ /* 0x000e620008000a00 */
[----:B------:R-:W-:Y:S01]  /*00c0*/  BSSY.RECONVERGENT B0, `(.L_x_0) ;  /* 0x0000260000007945 */ /* 0x000fe20003800200 */
[----:B------:R-:W-:Y:S02]  /*00d0*/  SHF.R.S32.HI R0, RZ, 0x1f, R8 ;  /* 0x0000001fff007819 */ /* 0x000fe40000011408 */
[----:B0-----:R-:W-:Y:S02]  /*00e0*/  LOP3.LUT R14, R14, 0xaad26b49, RZ, 0x3c, !PT ;  /* 0xaad26b490e0e7812 */ /* 0x001fe400078e3cff */
[----:B------:R-:W-:-:S03]  /*00f0*/  LOP3.LUT R9, R15, 0xf7dcefdd, RZ, 0x3c, !PT ;  /* 0xf7dcefdd0f097812 */ /* 0x000fc600078e3cff */
[----:B------:R-:W-:Y:S02]  /*0100*/  IMAD R14, R14, 0x4182bed5, RZ ;  /* 0x4182bed50e0e7824 */ /* 0x000fe400078e02ff */
[----:B------:R-:W-:Y:S02]  /*0110*/  IMAD R3, R9, -0x658354e5, RZ ;  /* 0x9a7cab1b09037824 */ /* 0x000fe400078e02ff */
[C---:B------:R-:W-:Y:S01]  /*0120*/  VIADD R7, R14.reuse, 0x583f19 ;  /* 0x00583f190e077836 */ /* 0x040fe20000000000 */
[C---:B------:R-:W-:Y:S01]  /*0130*/  LOP3.LUT R4, R14.reuse, 0x159a55e5, RZ, 0x3c, !PT ;  /* 0x159a55e50e047812 */ /* 0x040fe200078e3cff */
[C---:B------:R-:W-:Y:S01]  /*0140*/  VIADD R5, R3.reuse, 0x1f123bb5 ;  /* 0x1f123bb503057836 */ /* 0x040fe20000000000 */
[C---:B------:R-:W-:Y:S02]  /*0150*/  IADD3 R2, PT, PT, R14.reuse, 0x64f0c9, R3 ;  /* 0x0064f0c90e027810 */ /* 0x040fe40007ffe003 */
[----:B------:R-:W-:Y:S01]  /*0160*/  LOP3.LUT R6, R3, 0x5491333, RZ, 0x3c, !PT ;  /* 0x0549133303067812 */ /* 0x000fe200078e3cff */
[----:B------:R-:W-:Y:S01]  /*0170*/  VIADD R3, R14, 0x75bcd15 ;  /* 0x075bcd150e037836 */ /* 0x000fe20000000000 */
[----:B------:R0:W-:Y:S04]  /*0180*/  STL.64 [R1+0x8], R4 ;  /* 0x0000080401007387 */ /* 0x0001e80000100a00 */
[----:B------:R0:W-:Y:S04]  /*0190*/  STL.64 [R1], R2 ;  /* 0x0000000201007387 */ /* 0x0001e80000100a00 */
[----:B------:R0:W-:Y:S01]  /*01a0*/  STL.64 [R1+0x10], R6 ;  /* 0x0000100601007387 */ /* 0x0001e20000100a00 */
[----:B-1----:R-:W-:Y:S05]  /*01b0*/  @!P0 BRA `(.L_x_1) ;  /* 0x0000002400408947 */ /* 0x002fea0003800000 */
[----:B0-----:R-:W-:Y:S02]  /*01c0*/  IMAD.MOV.U32 R2, RZ, RZ, RZ ;  /* 0x000000ffff027224 */ /* 0x001fe400078e00ff */
[----:B------:R-:W-:Y:S02]  /*01d0*/  IMAD.MOV.U32 R15, RZ, RZ, R8 ;  /* 0x000000ffff0f7224 */ /* 0x000fe400078e0008 */
[----:B------:R-:W-:-:S07]  /*01e0*/  IMAD.MOV.U32 R16, RZ, RZ, R0 ;  /* 0x000000ffff107224 */ /* 0x000fce00078e0000 */
.L_x_10:
[----:B------:R-:W-:Y:S01]  /*01f0*/  LOP3.LUT R33, R15, 0x3, RZ, 0xc0, !PT ;  /* 0x000000030f217812 */ /* 0x000fe200078ec0ff */
[----:B------:R-:W-:Y:S03]  /*0200*/  BSSY.RECONVERGENT B1, `(.L_x_2) ;  /* 0x0000245000017945 */ /* 0x000fe60003800200 */
[----:B------:R-:W-:-:S04]  /*0210*/  ISETP.NE.U32.AND P0, PT, R33, RZ, PT ;  /* 0x000000ff2100720c */ /* 0x000fc80003f05070 */
[----:B------:R-:W-:-:S13]  /*0220*/  ISETP.NE.AND.EX P0, PT, RZ, RZ, PT, P0 ;  /* 0x000000ffff00720c */ /* 0x000fda0003f05300 */
[----:B012---:R-:W-:Y:S05]  /*0230*/  @!P0 BRA `(.L_x_3) ;  /* 0x0000002400048947 */ /* 0x007fea0003800000 */
[----:B------:R-:W0:Y:S01]  /*0240*/  LDC.64 R10, c[0x4][RZ] ;  /* 0x01000000ff0a7b82 */ /* 0x000e220000000a00 */
[----:B------:R-:W-:Y:S01]  /*0250*/  IMAD.MOV.U32 R18, RZ, RZ, RZ ;  /* 0x000000ffff127224 */ /* 0x000fe200078e00ff */
[----:B------:R-:W-:Y:S02]  /*0260*/  CS2R R6, SRZ ;  /* 0x0000000000067805 */ /* 0x000fe4000001ff00 */
[----:B------:R-:W-:Y:S01]  /*0270*/  CS2R R4, SRZ ;  /* 0x0000000000047805 */ /* 0x000fe2000001ff00 */
[----:B------:R-:W-:Y:S02]  /*0280*/  IMAD.MOV.U32 R3, RZ, RZ, RZ ;  /* 0x000000ffff037224 */ /* 0x000fe400078e00ff */
[----:B0-----:R-:W-:-:S07]  /*0290*/  IMAD.WIDE.U32 R10, R2, 0xc80, R10 ;  /* 0x00000c80020a7825 */ /* 0x001fce00078e000a */
.L_x_5:
[----:B------:R-:W-:-:S06]  /*02a0*/  IMAD R17, R18, 0x4, R1 ;  /* 0x0000000412117824 */ /* 0x000fcc00078e0201 */
[----:B------:R-:W5:Y:S01]  /*02b0*/  LDL R17, [R17+0x4] ;  /* 0x0000040011117983 */ /* 0x000f620000100800 */
[----:B------:R-:W-:Y:S01]  /*02c0*/  IMAD.SHL.U32 R19, R18, 0x20, RZ ;  /* 0x0000002012137824 */ /* 0x000fe200078e00ff */
[----:B------:R-:W-:-:S06]  /*02d0*/  UMOV UR4, URZ ;  /* 0x000000ff00047c82 */ /* 0x000fcc0008000000 */
.L_x_4:
[----:B-----5:R-:W-:Y:S01]  /*02e0*/  SHF.R.U32.HI R38, RZ, UR4, R17 ;  /* 0x00000004ff267c19 */ /* 0x020fe20008011611 */
[----:B------:R-:W-:-:S03]  /*02f0*/  VIADD R12, R19, UR4 ;  /* 0x00000004130c7c36 */ /* 0x000fc60008000000 */
[----:B------:R-:W-:-:S04]  /*0300*/  LOP3.LUT R13, R38, 0x1, RZ, 0xc0, !PT ;  /* 0x00000001260d7812 */ /* 0x000fc800078ec0ff */
[----:B------:R-:W-:Y:S01]  /*0310*/  ISETP.NE.U32.AND P0, PT, R13, 0x1, PT ;  /* 0x000000010d00780c */ /* 0x000fe20003f05070 */
[----:B------:R-:W-:-:S03]  /*0320*/  IMAD R13, R12, 0x5, RZ ;  /* 0x000000050c0d7824 */ /* 0x000fc600078e02ff */
[----:B------:R-:W-:Y:S01]  /*0330*/  R2P PR, R38, 0x7e ;  /* 0x0000007e26007804 */ /* 0x000fe20000000000 */
[----:B------:R-:W-:-:S08]  /*0340*/  IMAD.WIDE.U32 R12, R13, 0x4, R10 ;  /* 0x000000040d0c7825 */ /* 0x000fd000078e000a */
[----:B------:R-:W2:Y:S04]  /*0350*/  @!P0 LDG.E R24, desc[UR6][R12.64+0x10] ;  /* 0x000010060c188981 */ /* 0x000ea8000c1e1900 */
[----:B------:R-:W3:Y:S04]  /*0360*/  @P1 LDG.E R28, desc[UR6][R12.64+0x24] ;  /* 0x000024060c1c1981 */ /* 0x000ee8000c1e1900 */
[----:B------:R-:W4:Y:S04]  /*0370*/  @!P0 LDG.E R20, desc[UR6][R12.64] ;  /* 0x000000060c148981 */ /* 0x000f28000c1e1900 */
[----:B------:R-:W4:Y:S04]  /*0380*/  @!P0 LDG.E R21, desc[UR6][R12.64+0x4] ;  /* 0x000004060c158981 */ /* 0x000f28000c1e1900 */
[----:B------:R-:W4:Y:S04]  /*0390*/  @!P0 LDG.E R23, desc[UR6][R12.64+0xc] ;  /* 0x00000c060c178981 */ /* 0x000f28000c1e1900 */
[----:B------:R-:W4:Y:S04]  /*03a0*/  @P2 LDG.E R30, desc[UR6][R12.64+0x38] ;  /* 0x000038060c1e2981 */ /* 0x000f28000c1e1900 */
[----:B------:R-:W4:Y:S04]  /*03b0*/  @!P0 LDG.E R22, desc[UR6][R12.64+0x8] ;  /* 0x000008060c168981 */ /* 0x000f28000c1e1900 */
[----:B------:R-:W4:Y:S04]  /*03c0*/  @P3 LDG.E R32, desc[UR6][R12.64+0x4c] ;  /* 0x00004c060c203981 */ /* 0x000f28000c1e1900 */
        /* <DEDUP_REMOVED lines=14> */
[----:B------:R-:W4:Y:S01]  /*04b0*/  @P6 LDG.E R45, desc[UR6][R12.64+0x84] ;  /* 0x000084060c2d6981 */ /* 0x000f22000c1e1900 */
[----:B--2---:R-:W-:-:S03]  /*04c0*/  @!P0 LOP3.LUT R7, R7, R24, RZ, 0x3c, !PT ;  /* 0x0000001807078212 */ /* 0x004fc600078e3cff */
[----:B------:R-:W2:Y:S01]  /*04d0*/  @P2 LDG.E R24, desc[UR6][R12.64+0x30] ;  /* 0x000030060c182981 */ /* 0x000ea2000c1e1900 */
[----:B---3--:R-:W-:-:S03]  /*04e0*/  @P1 LOP3.LUT R7, R7, R28, RZ, 0x3c, !PT ;  /* 0x0000001c07071212 */ /* 0x008fc600078e3cff */
[----:B------:R-:W3:Y:S01]  /*04f0*/  @P3 LDG.E R28, desc[UR6][R12.64+0x44] ;  /* 0x000044060c1c3981 */ /* 0x000ee2000c1e1900 */
[----:B----4-:R-:W-:-:S03]  /*0500*/  @!P0 LOP3.LUT R3, R3, R20, RZ, 0x3c, !PT ;  /* 0x0000001403038212 */ /* 0x010fc600078e3cff */
[----:B------:R-:W4:Y:S01]  /*0510*/  @P1 LDG.E R20, desc[UR6][R12.64+0x1c] ;  /* 0x00001c060c141981 */ /* 0x000f22000c1e1900 */
[----:B------:R-:W-:-:S03]  /*0520*/  @!P0 LOP3.LUT R4, R4, R21, RZ, 0x3c, !PT ;  /* 0x0000001504048212 */ /* 0x000fc600078e3cff */
[----:B------:R-:W2:Y:S01]  /*0530*/  @P1 LDG.E R21, desc[UR6][R12.64+0x18] ;  /* 0x000018060c151981 */ /* 0x000ea2000c1e1900 */
[----:B------:R-:W-:-:S03]  /*0540*/  @!P0 LOP3.LUT R6, R6, R23, RZ, 0x3c, !PT ;  /* 0x0000001706068212 */ /* 0x000fc600078e3cff */
[----:B------:R-:W3:Y:S01]  /*0550*/  @P1 LDG.E R23, desc[UR6][R12.64+0x20] ;  /* 0x000020060c171981 */ /* 0x000ee2000c1e1900 */
[----:B------:R-:W-:-:S03]  /*0560*/  @P2 LOP3.LUT R7, R7, R30, RZ, 0x3c, !PT ;  /* 0x0000001e07072212 */ /* 0x000fc600078e3cff */
[----:B------:R-:W3:Y:S01]  /*0570*/  @P4 LDG.E R30, desc[UR6][R12.64+0x50] ;  /* 0x000050060c1e4981 */ /* 0x000ee2000c1e1900 */
[----:B------:R-:W-:-:S03]  /*0580*/  @!P0 LOP3.LUT R5, R5, R22, RZ, 0x3c, !PT ;  /* 0x0000001605058212 */ /* 0x000fc600078e3cff */
[----:B------:R-:W3:Y:S01]  /*0590*/  @P2 LDG.E R22, desc[UR6][R12.64+0x28] ;  /* 0x000028060c162981 */ /* 0x000ee2000c1e1900 */
[----:B------:R-:W-:Y:S02]  /*05a0*/  @P3 LOP3.LUT R7, R7, R32, RZ, 0x3c, !PT ;  /* 0x0000002007073212 */ /* 0x000fe400078e3cff */
[----:B------:R-:W-:Y:S01]  /*05b0*/  @P1 LOP3.LUT R3, R3, R26, RZ, 0x3c, !PT ;  /* 0x0000001a03031212 */ /* 0x000fe200078e3cff */
[----:B------:R-:W3:Y:S01]  /*05c0*/  @P4 LDG.E R32, desc[UR6][R12.64+0x58] ;  /* 0x000058060c204981 */ /* 0x000ee2000c1e1900 */
[----:B------:R-:W-:-:S03]  /*05d0*/  LOP3.LUT P0, RZ, R38, 0x80, RZ, 0xc0, !PT ;  /* 0x0000008026ff7812 */ /* 0x000fc6000780c0ff */
[----:B------:R-:W3:Y:S01]  /*05e0*/  @P3 LDG.E R26, desc[UR6][R12.64+0x3c] ;  /* 0x00003c060c1a3981 */ /* 0x000ee2000c1e1900 */
[----:B------:R-:W-:-:S03]  /*05f0*/  @P4 LOP3.LUT R7, R7, R34, RZ, 0x3c, !PT ;  /* 0x0000002207074212 */ /* 0x000fc600078e3cff */
[----:B------:R-:W3:Y:S01]  /*0600*/  @P5 LDG.E R34, desc[UR6][R12.64+0x64] ;  /* 0x000064060c225981 */ /* 0x000ee2000c1e1900 */
[----:B------:R-:W-:-:S03]  /*0610*/  @P5 LOP3.LUT R7, R7, R36, RZ, 0x3c, !PT ;  /* 0x0000002407075212 */ /* 0x000fc600078e3cff */
[----:B------:R-:W3:Y:S01]  /*0620*/  @P5 LDG.E R36, desc[UR6][R12.64+0x6c] ;  /* 0x00006c060c245981 */ /* 0x000ee2000c1e1900 */
[----:B------:R-:W-:-:S03]  /*0630*/  @P6 LOP3.LUT R7, R7, R40, RZ, 0x3c, !PT ;  /* 0x0000002807076212 */ /* 0x000fc600078e3cff */
[----:B------:R-:W3:Y:S04]  /*0640*/  @P6 LDG.E R40, desc[UR6][R12.64+0x78] ;  /* 0x000078060c286981 */ /* 0x000ee8000c1e1900 */
[----:B------:R-:W3:Y:S04]  /*0650*/  @P0 LDG.E R44, desc[UR6][R12.64+0x8c] ;  /* 0x00008c060c2c0981 */ /* 0x000ee8000c1e1900 */
[----:B------:R-:W3:Y:S04]  /*0660*/  @P0 LDG.E R47, desc[UR6][R12.64+0x90] ;  /* 0x000090060c2f0981 */ /* 0x000ee8000c1e1900 */
[----:B------:R-:W3:Y:S04]  /*0670*/  @P0 LDG.E R46, desc[UR6][R12.64+0x94] ;  /* 0x000094060c2e0981 */ /* 0x000ee8000c1e1900 */
[----:B------:R-:W3:Y:S04]  /*0680*/  @P0 LDG.E R49, desc[UR6][R12.64+0x98] ;  /* 0x000098060c310981 */ /* 0x000ee8000c1e1900 */
[----:B------:R-:W3:Y:S01]  /*0690*/  @P0 LDG.E R48, desc[UR6][R12.64+0x9c] ;  /* 0x00009c060c300981 */ /* 0x000ee2000c1e1900 */
[----:B----4-:R-:W-:-:S02]  /*06a0*/  @P1 LOP3.LUT R5, R5, R20, RZ, 0x3c, !PT ;  /* 0x0000001405051212 */ /* 0x010fc400078e3cff */
[----:B--2---:R-:W-:Y:S02]  /*06b0*/  @P1 LOP3.LUT R4, R4, R21, RZ, 0x3c, !PT ;  /* 0x0000001504041212 */ /* 0x004fe400078e3cff */
[----:B---3--:R-:W-:Y:S02]  /*06c0*/  @P1 LOP3.LUT R6, R6, R23, RZ, 0x3c, !PT ;  /* 0x0000001706061212 */ /* 0x008fe400078e3cff */
[----:B------:R-:W-:Y:S02]  /*06d0*/  @P2 LOP3.LUT R4, R4, R25, RZ, 0x3c, !PT ;  /* 0x0000001904042212 */ /* 0x000fe400078e3cff */
[----:B------:R-:W-:Y:S02]  /*06e0*/  @P2 LOP3.LUT R5, R5, R24, RZ, 0x3c, !PT ;  /* 0x0000001805052212 */ /* 0x000fe400078e3cff */
[----:B------:R-:W-:Y:S02]  /*06f0*/  @P2 LOP3.LUT R6, R6, R27, RZ, 0x3c, !PT ;  /* 0x0000001b06062212 */ /* 0x000fe400078e3cff */
[----:B------:R-:W-:-:S02]  /*0700*/  @P2 LOP3.LUT R3, R3, R22, RZ, 0x3c, !PT ;  /* 0x0000001603032212 */ /* 0x000fc400078e3cff */
[----:B------:R-:W-:Y:S02]  /*0710*/  @P3 LOP3.LUT R4, R4, R29, RZ, 0x3c, !PT ;  /* 0x0000001d04043212 */ /* 0x000fe400078e3cff */
[----:B------:R-:W-:Y:S02]  /*0720*/  @P3 LOP3.LUT R5, R5, R28, RZ, 0x3c, !PT ;  /* 0x0000001c05053212 */ /* 0x000fe400078e3cff */
        /* <DEDUP_REMOVED lines=19> */
[----:B------:R-:W-:-:S13]  /*0860*/  R2P PR, R38.B1, 0x7f ;  /* 0x0000007f26007804 */ /* 0x000fda0000001000 */
[----:B------:R-:W2:Y:S04]  /*0870*/  @P0 LDG.E R22, desc[UR6][R12.64+0xa0] ;  /* 0x0000a0060c160981 */ /* 0x000ea8000c1e1900 */
[----:B------:R-:W3:Y:S04]  /*0880*/  @P0 LDG.E R21, desc[UR6][R12.64+0xa4] ;  /* 0x0000a4060c150981 */ /* 0x000ee8000c1e1900 */
        /* <DEDUP_REMOVED lines=22> */
[----:B--2---:R-:W-:-:S03]  /*09f0*/  @P0 LOP3.LUT R3, R3, R22, RZ, 0x3c, !PT ;  /* 0x0000001603030212 */ /* 0x004fc600078e3cff */
[----:B------:R-:W2:Y:S01]  /*0a00*/  @P2 LDG.E R22, desc[UR6][R12.64+0xc8] ;  /* 0x0000c8060c162981 */ /* 0x000ea2000c1e1900 */
[----:B---3--:R-:W-:-:S03]  /*0a10*/  @P0 LOP3.LUT R4, R4, R21, RZ, 0x3c, !PT ;  /* 0x0000001504040212 */ /* 0x008fc600078e3cff */
[----:B------:R-:W3:Y:S01]  /*0a20*/  @P2 LDG.E R21, desc[UR6][R12.64+0xcc] ;  /* 0x0000cc060c152981 */ /* 0x000ee2000c1e1900 */
[----:B----4-:R-:W-:-:S03]  /*0a30*/  @P0 LOP3.LUT R5, R5, R24, RZ, 0x3c, !PT ;  /* 0x0000001805050212 */ /* 0x010fc600078e3cff */
[----:B------:R-:W4:Y:S01]  /*0a40*/  @P2 LDG.E R24, desc[UR6][R12.64+0xd0] ;  /* 0x0000d0060c182981 */ /* 0x000f22000c1e1900 */
[----:B------:R-:W-:-:S03]  /*0a50*/  @P0 LOP3.LUT R6, R6, R23, RZ, 0x3c, !PT ;  /* 0x0000001706060212 */ /* 0x000fc600078e3cff */
        /* <DEDUP_REMOVED lines=11> */
[----:B------:R-:W-:-:S03]  /*0b10*/  LOP3.LUT P0, RZ, R38, 0x8000, RZ, 0xc0, !PT ;  /* 0x0000800026ff7812 */ /* 0x000fc6000780c0ff */
[----:B------:R-:W4:Y:S01]  /*0b20*/  @P4 LDG.E R38, desc[UR6][R12.64+0x100] ;  /* 0x000100060c264981 */ /* 0x000f22000c1e1900 */
[----:B------:R-:W-:-:S03]  /*0b30*/  @P1 LOP3.LUT R7, R7, R20, RZ, 0x3c, !PT ;  /* 0x0000001407071212 */ /* 0x000fc600078e3cff */
[----:B------:R-:W4:Y:S06]  /*0b40*/  @P6 LDG.E R20, desc[UR6][R12.64+0x128] ;  /* 0x000128060c146981 */ /* 0x000f2c000c1e1900 */
[----:B------:R-:W4:Y:S04]  /*0b50*/  @P0 LDG.E R50, desc[UR6][R12.64+0x12c] ;  /* 0x00012c060c320981 */ /* 0x000f28000c1e1900 */
[----:B------:R-:W4:Y:S04]  /*0b60*/  @P0 LDG.E R43, desc[UR6][R12.64+0x130] ;  /* 0x000130060c2b0981 */ /* 0x000f28000c1e1900 */
[----:B------:R-:W4:Y:S04]  /*0b70*/  @P0 LDG.E R52, desc[UR6][R12.64+0x134] ;  /* 0x000134060c340981 */ /* 0x000f28000c1e1900 */
[----:B------:R-:W4:Y:S04]  /*0b80*/  @P0 LDG.E R54, desc[UR6][R12.64+0x13c] ;  /* 0x00013c060c360981 */ /* 0x000f28000c1e1900 */
[----:B------:R-:W4:Y:S01]  /*0b90*/  @P0 LDG.E R45, desc[UR6][R12.64+0x138] ;  /* 0x000138060c2d0981 */ /* 0x000f22000c1e1900 */
[----:B------:R-:W-:-:S04]  /*0ba0*/  UIADD3 UR4, UPT, UPT, UR4, 0x10, URZ ;  /* 0x0000001004047890 */ /* 0x000fc8000fffe0ff */
[----:B------:R-:W-:Y:S01]  /*0bb0*/  UISETP.NE.AND UP0, UPT, UR4, 0x20, UPT ;  /* 0x000000200400788c */ /* 0x000fe2000bf05270 */
[----:B--2---:R-:W-:Y:S02]  /*0bc0*/  @P2 LOP3.LUT R3, R3, R22, RZ, 0x3c, !PT ;  /* 0x0000001603032212 */ /* 0x004fe400078e3cff */
[----:B---3--:R-:W-:Y:S02]  /*0bd0*/  @P2 LOP3.LUT R4, R4, R21, RZ, 0x3c, !PT ;  /* 0x0000001504042212 */ /* 0x008fe400078e3cff */
[----:B----4-:R-:W-:Y:S02]  /*0be0*/  @P2 LOP3.LUT R5, R5, R24, RZ, 0x3c, !PT ;  /* 0x0000001805052212 */ /* 0x010fe400078e3cff */
        /* <DEDUP_REMOVED lines=26> */
[----:B------:R-:W-:Y:S01]  /*0d90*/  @P0 LOP3.LUT R6, R6, R45, RZ, 0x3c, !PT ;  /* 0x0000002d06060212 */ /* 0x000fe200078e3cff */
[----:B------:R-:W-:Y:S06]  /*0da0*/  BRA.U UP0, `(.L_x_4) ;  /* 0xfffffff5004c7547 */ /* 0x000fec000b83ffff */
[----:B------:R-:W-:-:S05]  /*0db0*/  VIADD R18, R18, 0x1 ;  /* 0x0000000112127836 */ /* 0x000fca0000000000 */
[----:B------:R-:W-:-:S13]  /*0dc0*/  ISETP.NE.AND P0, PT, R18, 0x5, PT ;  /* 0x000000051200780c */ /* 0x000fda0003f05270 */
[----:B------:R-:W-:Y:S05]  /*0dd0*/  @P0 BRA `(.L_x_5) ;  /* 0xfffffff400300947 */ /* 0x000fea000383ffff */
[----:B------:R0:W-:Y:S01]  /*0de0*/  STL [R1+0x4], R3 ;  /* 0x0000040301007387 */ /* 0x0001e20000100800 */
[----:B------:R-:W-:-:S03]  /*0df0*/  ISETP.NE.U32.AND P0, PT, R33, 0x1, PT ;  /* 0x000000012100780c */ /* 0x000fc60003f05070 */
[----:B------:R0:W-:Y:S01]  /*0e00*/  STL.64 [R1+0x8], R4 ;  /* 0x0000080401007387 */ /* 0x0001e20000100a00 */
[----:B------:R-:W-:-:S03]  /*0e10*/  ISETP.NE.AND.EX P0, PT, RZ, RZ, PT, P0 ;  /* 0x000000ffff00720c */ /* 0x000fc60003f05300 */
[----:B------:R0:W-:Y:S10]  /*0e20*/  STL.64 [R1+0x10], R6 ;  /* 0x0000100601007387 */ /* 0x0001f40000100a00 */
[----:B------:R-:W-:Y:S05]  /*0e30*/  @!P0 BRA `(.L_x_3) ;  /* 0x0000001800048947 */ /* 0x000fea0003800000 */
[----:B------:R-:W-:Y:S01]  /*0e40*/  UMOV UR4, URZ ;  /* 0x000000ff00047c82 */ /* 0x000fe20008000000 */
[----:B------:R-:W-:Y:S01]  /*0e50*/  UMOV UR5, URZ ;  /* 0x000000ff00057c82 */ /* 0x000fe20008000000 */
[----:B------:R-:W-:Y:S02]  /*0e60*/  IMAD.MOV.U32 R18, RZ, RZ, RZ ;  /* 0x000000ffff127224 */ /* 0x000fe400078e00ff */
[----:B0-----:R-:W-:Y:S02]  /*0e70*/  IMAD.MOV.U32 R3, RZ, RZ, RZ ;  /* 0x000000ffff037224 */ /* 0x001fe400078e00ff */
[----:B------:R-:W-:Y:S02]  /*0e80*/  IMAD.U32 R7, RZ, RZ, UR4 ;  /* 0x00000004ff077e24 */ /* 0x000fe4000f8e00ff */
[----:B------:R-:W-:Y:S02]  /*0e90*/  IMAD.U32 R6, RZ, RZ, UR5 ;  /* 0x00000005ff067e24 */ /* 0x000fe4000f8e00ff */
[----:B------:R-:W-:-:S02]  /*0ea0*/  IMAD.U32 R5, RZ, RZ, UR4 ;  /* 0x00000004ff057e24 */ /* 0x000fc4000f8e00ff */
[----:B------:R-:W-:-:S07]  /*0eb0*/  IMAD.U32 R4, RZ, RZ, UR5 ;  /* 0x00000005ff047e24 */ /* 0x000fce000f8e00ff */
.L_x_7:
[----:B------:R-:W-:-:S06]  /*0ec0*/  IMAD R17, R18, 0x4, R1 ;  /* 0x0000000412117824 */ /* 0x000fcc00078e0201 */
[----:B------:R-:W5:Y:S01]  /*0ed0*/  LDL R17, [R17+0x4] ;  /* 0x0000040011117983 */ /* 0x000f620000100800 */
[----:B------:R-:W-:Y:S01]  /*0ee0*/  IMAD.SHL.U32 R19, R18, 0x20, RZ ;  /* 0x0000002012137824 */ /* 0x000fe200078e00ff */
[----:B------:R-:W-:-:S06]  /*0ef0*/  UMOV UR4, URZ ;  /* 0x000000ff00047c82 */ /* 0x000fcc0008000000 */
.L_x_6:
        /* <DEDUP_REMOVED lines=181> */
[----:B------:R-:W-:Y:S05]  /*1a50*/  @P0 BRA `(.L_x_3) ;  /* 0x0000000800fc0947 */ /* 0x000fea0003800000 */
[----:B------:R-:W-:Y:S01]  /*1a60*/  UMOV UR4, URZ ;  /* 0x000000ff00047c82 */ /* 0x000fe20008000000 */
[----:B------:R-:W-:Y:S01]  /*1a70*/  UMOV UR5, URZ ;  /* 0x000000ff00057c82 */ /* 0x000fe20008000000 */
[----:B------:R-:W-:Y:S02]  /*1a80*/  IMAD.MOV.U32 R18, RZ, RZ, RZ ;  /* 0x000000ffff127224 */ /* 0x000fe400078e00ff */
[----:B-1----:R-:W-:Y:S02]  /*1a90*/  IMAD.MOV.U32 R3, RZ, RZ, RZ ;  /* 0x000000ffff037224 */ /* 0x002fe400078e00ff */
[----:B------:R-:W-:Y:S02]  /*1aa0*/  IMAD.U32 R7, RZ, RZ, UR4 ;  /* 0x00000004ff077e24 */ /* 0x000fe4000f8e00ff */
[----:B------:R-:W-:Y:S02]  /*1ab0*/  IMAD.U32 R6, RZ, RZ, UR5 ;  /* 0x00000005ff067e24 */ /* 0x000fe4000f8e00ff */
[----:B------:R-:W-:-:S02]  /*1ac0*/  IMAD.U32 R5, RZ, RZ, UR4 ;  /* 0x00000004ff057e24 */ /* 0x000fc4000f8e00ff */
[----:B------:R-:W-:-:S07]  /*1ad0*/  IMAD.U32 R4, RZ, RZ, UR5 ;  /* 0x00000005ff047e24 */ /* 0x000fce000f8e00ff */
.L_x_9:
[----:B------:R-:W-:-:S06]  /*1ae0*/  IMAD R17, R18, 0x4, R1 ;  /* 0x0000000412117824 */ /* 0x000fcc00078e0201 */
[----:B------:R-:W5:Y:S01]  /*1af0*/  LDL R17, [R17+0x4] ;  /* 0x0000040011117983 */ /* 0x000f620000100800 */
[----:B------:R-:W-:Y:S01]  /*1b00*/  IMAD.SHL.U32 R19, R18, 0x20, RZ ;  /* 0x0000002012137824 */ /* 0x000fe200078e00ff */
[----:B------:R-:W-:-:S06]  /*1b10*/  UMOV UR4, URZ ;  /* 0x000000ff00047c82 */ /* 0x000fcc0008000000 */
.L_x_8:
        /* <DEDUP_REMOVED lines=9> */
[----:B------:R-:W4:Y:S04]  /*1bb0*/  @P2 LDG.E R28, desc[UR6][R12.64+0x38] ;  /* 0x000038060c1c2981 */ /* 0x000f28000c1e1900 */
[----:B------:R-:W4:Y:S04]  /*1bc0*/  @!P0 LDG.E R20, desc[UR6][R12.64] ;  /* 0x000000060c148981 */ /* 0x000f28000c1e1900 */
[----:B------:R-:W4:Y:S04]  /*1bd0*/  @!P0 LDG.E R21, desc[UR6][R12.64+0x4] ;  /* 0x000004060c158981 */ /* 0x000f28000c1e1900 */
[----:B------:R-:W4:Y:S04]  /*1be0*/  @!P0 LDG.E R22, desc[UR6][R12.64+0x8] ;  /* 0x000008060c168981 */ /* 0x000f28000c1e1900 */
        /* <DEDUP_REMOVED lines=22> */
[----:B----4-:R-:W-:-:S03]  /*1d50*/  @P2 LOP3.LUT R7, R7, R28, RZ, 0x3c, !PT ;  /* 0x0000001c07072212 */ /* 0x010fc600078e3cff */
[----:B------:R-:W4:Y:S01]  /*1d60*/  @P3 LDG.E R28, desc[UR6][R12.64+0x3c] ;  /* 0x00003c060c1c3981 */ /* 0x000f22000c1e1900 */
[----:B------:R-:W-:-:S03]  /*1d70*/  @!P0 LOP3.LUT R3, R3, R20, RZ, 0x3c, !PT ;  /* 0x0000001403038212 */ /* 0x000fc600078e3cff */
[----:B------:R-:W2:Y:S01]  /*1d80*/  @P1 LDG.E R20, desc[UR6][R12.64+0x14] ;  /* 0x000014060c141981 */ /* 0x000ea2000c1e1900 */
[----:B------:R-:W-:-:S03]  /*1d90*/  @!P0 LOP3.LUT R4, R4, R21, RZ, 0x3c, !PT ;  /* 0x0000001504048212 */ /* 0x000fc600078e3cff */
[----:B------:R-:W3:Y:S01]  /*1da0*/  @P1 LDG.E R21, desc[UR6][R12.64+0x18] ;  /* 0x000018060c151981 */ /* 0x000ee2000c1e1900 */
[----:B------:R-:W-:-:S03]  /*1db0*/  @!P0 LOP3.LUT R5, R5, R22, RZ, 0x3c, !PT ;  /* 0x0000001605058212 */ /* 0x000fc600078e3cff */
[----:B------:R-:W4:Y:S01]  /*1dc0*/  @P1 LDG.E R22, desc[UR6][R12.64+0x1c] ;  /* 0x00001c060c161981 */ /* 0x000f22000c1e1900 */
[----:B------:R-:W-:-:S03]  /*1dd0*/  @!P0 LOP3.LUT R6, R6, R23, RZ, 0x3c, !PT ;  /* 0x0000001706068212 */ /* 0x000fc600078e3cff */
[----:B------:R-:W4:Y:S01]  /*1de0*/  @P1 LDG.E R23, desc[UR6][R12.64+0x20] ;  /* 0x000020060c171981 */ /* 0x000f22000c1e1900 */
[----:B------:R-:W-:-:S03]  /*1df0*/  @P3 LOP3.LUT R7, R7, R30, RZ, 0x3c, !PT ;  /* 0x0000001e07073212 */ /* 0x000fc600078e3cff */
[----:B------:R-:W4:Y:S01]  /*1e00*/  @P3 LDG.E R30, desc[UR6][R12.64+0x44] ;  /* 0x000044060c1e3981 */ /* 0x000f22000c1e1900 */
[----:B------:R-:W-:Y:S02]  /*1e10*/  @P4 LOP3.LUT R7, R7, R32, RZ, 0x3c, !PT ;  /* 0x0000002007074212 */ /* 0x000fe400078e3cff */
[----:B------:R-:W-:Y:S01]  /*1e20*/  LOP3.LUT P0, RZ, R40, 0x80, RZ, 0xc0, !PT ;  /* 0x0000008028ff7812 */ /* 0x000fe2000780c0ff */
[----:B------:R-:W4:Y:S01]  /*1e30*/  @P4 LDG.E R32, desc[UR6][R12.64+0x50] ;  /* 0x000050060c204981 */ /* 0x000f22000c1e1900 */
[----:B------:R-:W-:-:S03]  /*1e40*/  @P5 LOP3.LUT R7, R7, R34, RZ, 0x3c, !PT ;  /* 0x0000002207075212 */ /* 0x000fc600078e3cff */
[----:B------:R-:W4:Y:S01]  /*1e50*/  @P4 LDG.E R34, desc[UR6][R12.64+0x58] ;  /* 0x000058060c224981 */ /* 0x000f22000c1e1900 */
[----:B------:R-:W-:-:S03]  /*1e60*/  @P6 LOP3.LUT R7, R7, R36, RZ, 0x3c, !PT ;  /* 0x0000002407076212 */ /* 0x000fc600078e3cff */
[----:B------:R-:W4:Y:S04]  /*1e70*/  @P5 LDG.E R36, desc[UR6][R12.64+0x64] ;  /* 0x000064060c245981 */ /* 0x000f28000c1e1900 */
[----:B------:R-:W4:Y:S04]  /*1e80*/  @P0 LDG.E R46, desc[UR6][R12.64+0x8c] ;  /* 0x00008c060c2e0981 */ /* 0x000f28000c1e1900 */
[----:B------:R-:W4:Y:S04]  /*1e90*/  @P0 LDG.E R45, desc[UR6][R12.64+0x90] ;  /* 0x000090060c2d0981 */ /* 0x000f28000c1e1900 */
[----:B------:R-:W4:Y:S04]  /*1ea0*/  @P0 LDG.E R48, desc[UR6][R12.64+0x94] ;  /* 0x000094060c300981 */ /* 0x000f28000c1e1900 */
[----:B------:R-:W4:Y:S04]  /*1eb0*/  @P0 LDG.E R47, desc[UR6][R12.64+0x98] ;  /* 0x000098060c2f0981 */ /* 0x000f28000c1e1900 */
[----:B------:R-:W4:Y:S01]  /*1ec0*/  @P0 LDG.E R50, desc[UR6][R12.64+0x9c] ;  /* 0x00009c060c320981 */ /* 0x000f22000c1e1900 */
[----:B--2---:R-:W-:-:S02]  /*1ed0*/  @P1 LOP3.LUT R3, R3, R20, RZ, 0x3c, !PT ;  /* 0x0000001403031212 */ /* 0x004fc400078e3cff */
[----:B---3--:R-:W-:Y:S02]  /*1ee0*/  @P1 LOP3.LUT R4, R4, R21, RZ, 0x3c, !PT ;  /* 0x0000001504041212 */ /* 0x008fe400078e3cff */
[----:B----4-:R-:W-:Y:S02]  /*1ef0*/  @P1 LOP3.LUT R5, R5, R22, RZ, 0x3c, !PT ;  /* 0x0000001605051212 */ /* 0x010fe400078e3cff */
        /* <DEDUP_REMOVED lines=109> */
[----:B------:R-:W-:Y:S01]  /*25d0*/  @P0 LOP3.LUT R6, R6, R43, RZ, 0x3c, !PT ;  /* 0x0000002b06060212 */ /* 0x000fe200078e3cff */
[----:B------:R-:W-:Y:S06]  /*25e0*/  BRA.U UP0, `(.L_x_8) ;  /* 0xfffffff5004c7547 */ /* 0x000fec000b83ffff */
[----:B------:R-:W-:-:S04]  /*25f0*/  IADD3 R18, PT, PT, R18, 0x1, RZ ;  /* 0x0000000112127810 */ /* 0x000fc80007ffe0ff */
[----:B------:R-:W-:-:S13]  /*2600*/  ISETP.NE.AND P0, PT, R18, 0x5, PT ;  /* 0x000000051200780c */ /* 0x000fda0003f05270 */
[----:B------:R-:W-:Y:S05]  /*2610*/  @P0 BRA `(.L_x_9) ;  /* 0xfffffff400300947 */ /* 0x000fea000383ffff */
[----:B------:R2:W-:Y:S04]  /*2620*/  STL [R1+0x4], R3 ;  /* 0x0000040301007387 */ /* 0x0005e80000100800 */
[----:B------:R2:W-:Y:S04]  /*2630*/  STL.64 [R1+0x8], R4 ;  /* 0x0000080401007387 */ /* 0x0005e80000100a00 */
[----:B------:R2:W-:Y:S02]  /*2640*/  STL.64 [R1+0x10], R6 ;  /* 0x0000100601007387 */ /* 0x0005e40000100a00 */
.L_x_3:
[----:B------:R-:W-:Y:S05]  /*2650*/  BSYNC.RECONVERGENT B1 ;  /* 0x0000000000017941 */ /* 0x000fea0003800200 */
.L_x_2:
[C---:B------:R-:W-:Y:S01]  /*2660*/  ISETP.GT.U32.AND P0, PT, R15.reuse, 0x3, PT ;  /* 0x000000030f00780c */ /* 0x040fe20003f04070 */
[----:B------:R-:W-:Y:S01]  /*2670*/  VIADD R2, R2, 0x1 ;  /* 0x0000000102027836 */ /* 0x000fe20000000000 */
[--C-:B------:R-:W-:Y:S02]  /*2680*/  SHF.R.U64 R15, R15, 0x2, R16.reuse ;  /* 0x000000020f0f7819 */ /* 0x100fe40000001210 */
[----:B------:R-:W-:Y:S02]  /*2690*/  ISETP.GT.U32.AND.EX P0, PT, R16, RZ, PT, P0 ;  /* 0x000000ff1000720c */ /* 0x000fe40003f04100 */
[----:B------:R-:W-:-:S11]  /*26a0*/  SHF.R.U32.HI R16, RZ, 0x2, R16 ;  /* 0x00000002ff107819 */ /* 0x000fd60000011610 */
[----:B------:R-:W-:Y:S05]  /*26b0*/  @P0 BRA `(.L_x_10) ;  /* 0xffffffd800cc0947 */ /* 0x000fea000383ffff */
.L_x_1:
[----:B------:R-:W-:Y:S05]  /*26c0*/  BSYNC.RECONVERGENT B0 ;  /* 0x0000000000007941 */ /* 0x000fea0003800200 */
.L_x_0:
[----:B------:R-:W3:Y:S01]  /*26d0*/  LDCU UR5, c[0x0][0x390] ;  /* 0x00007200ff0577ac */ /* 0x000ee20008000800 */
[----:B------:R-:W-:Y:S01]  /*26e0*/  CS2R R30, SRZ ;  /* 0x00000000001e7805 */ /* 0x000fe2000001ff00 */
[----:B---3--:R-:W-:-:S09]  /*26f0*/  UISETP.GE.AND UP0, UPT, UR5, 0x1, UPT ;  /* 0x000000010500788c */ /* 0x008fd2000bf06270 */
[----:B------:R-:W-:Y:S05]  /*2700*/  BRA.U !UP0, `(.L_x_11) ;  /* 0x0000006108107547 */ /* 0x000fea000b800000 */
[----:B------:R-:W-:Y:S01]  /*2710*/  IMAD R9, R9, -0x658354e5, R14 ;  /* 0x9a7cab1b09097824 */ /* 0x000fe200078e020e */
[----:B------:R-:W-:Y:S01]  /*2720*/  CS2R R30, SRZ ;  /* 0x00000000001e7805 */ /* 0x000fe2000001ff00 */
[----:B------:R-:W-:Y:S01]  /*2730*/  IMAD.MOV.U32 R17, RZ, RZ, R6 ;  /* 0x000000ffff117224 */ /* 0x000fe200078e0006 */
[----:B------:R-:W3:Y:S01]  /*2740*/  LDCU UR8, c[0x0][0x398] ;  /* 0x00007300ff0877ac */ /* 0x000ee20008000800 */
[----:B------:R-:W-:Y:S02]  /*2750*/  IMAD.MOV.U32 R42, RZ, RZ, R7 ;  /* 0x000000ffff2a7224 */ /* 0x000fe400078e0007 */
[----:B------:R-:W-:Y:S01]  /*2760*/  IMAD.MOV.U32 R28, RZ, RZ, 0x0 ;  /* 0x00000000ff1c7424 */ /* 0x000fe200078e00ff */
[----:B------:R-:W-:Y:S01]  /*2770*/  UIADD3 UR5, UPT, UPT, -UR5, URZ, URZ ;  /* 0x000000ff05057290 */ /* 0x000fe2000fffe1ff */
[----:B------:R-:W-:Y:S01]  /*2780*/  IMAD.MOV.U32 R29, RZ, RZ, -0x40200000 ;  /* 0xbfe00000ff1d7424 */ /* 0x000fe200078e00ff */
[----:B------:R-:W-:Y:S01]  /*2790*/  UMOV UR4, URZ ;  /* 0x000000ff00047c82 */ /* 0x000fe20008000000 */
[----:B------:R-:W-:-:S02]  /*27a0*/  IMAD.MOV.U32 R26, RZ, RZ, 0x0 ;  /* 0x00000000ff1a7424 */ /* 0x000fc400078e00ff */
[----:B------:R-:W-:Y:S02]  /*27b0*/  IMAD.MOV.U32 R27, RZ, RZ, 0x3fe00000 ;  /* 0x3fe00000ff1b7424 */ /* 0x000fe400078e00ff */
[----:B------:R-:W-:Y:S02]  /*27c0*/  IMAD.MOV.U32 R24, RZ, RZ, 0x0 ;  /* 0x00000000ff187424 */ /* 0x000fe400078e00ff */
[----:B------:R-:W-:Y:S02]  /*27d0*/  IMAD.MOV.U32 R25, RZ, RZ, 0x3fe00000 ;  /* 0x3fe00000ff197424 */ /* 0x000fe400078e00ff */
[----:B------:R-:W-:Y:S02]  /*27e0*/  IMAD.MOV.U32 R22, RZ, RZ, 0x0 ;  /* 0x00000000ff167424 */ /* 0x000fe400078e00ff */
[----:B------:R-:W-:Y:S02]  /*27f0*/  IMAD.MOV.U32 R23, RZ, RZ, 0x3fe00000 ;  /* 0x3fe00000ff177424 */ /* 0x000fe400078e00ff */
[----:B------:R-:W-:-:S02]  /*2800*/  IMAD.MOV.U32 R20, RZ, RZ, 0x0 ;  /* 0x00000000ff147424 */ /* 0x000fc400078e00ff */
[----:B------:R-:W-:Y:S02]  /*2810*/  IMAD.MOV.U32 R21, RZ, RZ, -0x40200000 ;  /* 0xbfe00000ff157424 */ /* 0x000fe400078e00ff */
[----:B------:R-:W-:Y:S02]  /*2820*/  IMAD.MOV.U32 R18, RZ, RZ, 0x0 ;  /* 0x00000000ff127424 */ /* 0x000fe400078e00ff */
[----:B------:R-:W-:Y:S02]  /*2830*/  IMAD.MOV.U32 R19, RZ, RZ, -0x40200000 ;  /* 0xbfe00000ff137424 */ /* 0x000fe400078e00ff */
[----:B---3--:R-:W-:-:S07]  /*2840*/  VIADD R43, R9, 0x6a788e ;  /* 0x006a788e092b7836 */ /* 0x008fce0000000000 */
.L_x_86:
[----:B0-----:R-:W-:Y:S01]  /*2850*/  SHF.R.U32.HI R2, RZ, 0x2, R3 ;  /* 0x00000002ff027819 */ /* 0x001fe20000011603 */
[----:B------:R-:W-:Y:S01]  /*2860*/  UIADD3 UR5, UPT, UPT, UR5, 0x1, URZ ;  /* 0x0000000105057890 */ /* 0x000fe2000fffe0ff */
[----:B-12---:R-:W-:Y:S01]  /*2870*/  SHF.R.U32.HI R7, RZ, 0x2, R4 ;  /* 0x00000002ff077819 */ /* 0x006fe20000011604 */
[----:B------:R-:W-:Y:S01]  /*2880*/  BSSY.RECONVERGENT B0, `(.L_x_12) ;  /* 0x00004c0000007945 */ /* 0x000fe20003800200 */
[----:B------:R-:W-:Y:S01]  /*2890*/  LOP3.LUT R2, R2, R3, RZ, 0x3c, !PT ;  /* 0x0000000302027212 */ /* 0x000fe200078e3cff */
[----:B------:R-:W-:Y:S01]  /*28a0*/  IMAD.SHL.U32 R3, R42, 0x10, RZ ;  /* 0x000000102a037824 */ /* 0x000fe200078e00ff */
[----:B------:R-:W-:Y:S01]  /*28b0*/  LOP3.LUT R7, R7, R4, RZ, 0x3c, !PT ;  /* 0x0000000407077212 */ /* 0x000fe200078e3cff */
[----:B------:R-:W-:Y:S02]  /*28c0*/  UISETP.NE.AND UP1, UPT, UR5, URZ, UPT ;  /* 0x000000ff0500728c */ /* 0x000fe4000bf25270 */
[----:B------:R-:W-:-:S05]  /*28d0*/  IMAD.SHL.U32 R6, R2, 0x2, RZ ;  /* 0x0000000202067824 */ /* 0x000fca00078e00ff */
[----:B------:R-:W-:-:S04]  /*28e0*/  LOP3.LUT R3, R2, R6, R3, 0x96, !PT ;  /* 0x0000000602037212 */ /* 0x000fc800078e9603 */
[----:B------:R-:W-:Y:S01]  /*28f0*/  LOP3.LUT R2, R3, R42, RZ, 0x3c, !PT ;  /* 0x0000002a03027212 */ /* 0x000fe200078e3cff */
[----:B------:R-:W-:-:S04]  /*2900*/  IMAD.SHL.U32 R3, R7, 0x2, RZ ;  /* 0x0000000207037824 */ /* 0x000fc800078e00ff */
[C---:B------:R-:W-:Y:S02]  /*2910*/  IMAD.SHL.U32 R4, R2.reuse, 0x10, RZ ;  /* 0x0000001002047824 */ /* 0x040fe400078e00ff */
[----:B------:R-:W-:-:S03]  /*2920*/  IMAD.IADD R13, R2, 0x1, R43 ;  /* 0x00000001020d7824 */ /* 0x000fc600078e022b */
[----:B------:R-:W-:-:S04]  /*2930*/  LOP3.LUT R3, R7, R3, R4, 0x96, !PT ;  /* 0x0000000307037212 */ /* 0x000fc800078e9604 */
[----:B------:R-:W-:-:S04]  /*2940*/  LOP3.LUT R4, R3, R2, RZ, 0x3c, !PT ;  /* 0x0000000203047212 */ /* 0x000fc800078e3cff */
[----:B------:R-:W-:-:S05]  /*2950*/  IADD3 R6, PT, PT, R43, 0x587c5, R4 ;  /* 0x000587c52b067810 */ /* 0x000fca0007ffe004 */
[----:B------:R-:W-:-:S03]  /*2960*/  IMAD.WIDE.U32 R6, R6, 0x200000, RZ ;  /* 0x0020000006067825 */ /* 0x000fc600078e00ff */
[----:B------:R-:W-:Y:S01]  /*2970*/  LOP3.LUT R12, R6, R13, RZ, 0x3c, !PT ;  /* 0x0000000d060c7212 */ /* 0x000fe200078e3cff */
[----:B------:R-:W-:Y:S02]  /*2980*/  IMAD.MOV.U32 R13, RZ, RZ, R7 ;  /* 0x000000ffff0d7224 */ /* 0x000fe400078e0007 */
[----:B------:R-:W-:Y:S02]  /*2990*/  IMAD.MOV.U32 R6, RZ, RZ, 0x0 ;  /* 0x00000000ff067424 */ /* 0x000fe400078e00ff */
[----:B------:R-:W0:Y:S01]  /*29a0*/  I2F.F64.U64 R10, R12 ;  /* 0x0000000c000a7312 */ /* 0x000e220000301800 */
[----:B------:R-:W-:-:S06]  /*29b0*/  IMAD.MOV.U32 R7, RZ, RZ, 0x3ca00000 ;  /* 0x3ca00000ff077424 */ /* 0x000fcc00078e00ff */
[----:B0-----:R-:W-:-:S08]  /*29c0*/  DFMA R10, R10, R6, 5.5511151231257827021e-17 ;  /* 0x3c9000000a0a742b */ /* 0x001fd00000000006 */
[----:B------:R-:W-:-:S14]  /*29d0*/  DSETP.GT.AND P0, PT, R10, 0.5, PT ;  /* 0x3fe000000a00742a */ /* 0x000fdc0003f04000 */
[----:B------:R-:W-:Y:S05]  /*29e0*/  @!P0 BRA `(.L_x_13) ;  /* 0x0000002400548947 */ /* 0x000fea0003800000 */
[----:B------:R-:W-:Y:S01]  /*29f0*/  SHF.R.U32.HI R10, RZ, 0x2, R5 ;  /* 0x00000002ff0a7819 */ /* 0x000fe20000011605 */
[----:B------:R-:W-:Y:S01]  /*2a00*/  IMAD.SHL.U32 R3, R4, 0x10, RZ ;  /* 0x0000001004037824 */ /* 0x000fe200078e00ff */
[----:B------:R-:W-:Y:S02]  /*2a10*/  SHF.R.U32.HI R12, RZ, 0x2, R17 ;  /* 0x00000002ff0c7819 */ /* 0x000fe40000011611 */
[----:B------:R-:W-:Y:S02]  /*2a20*/  LOP3.LUT R10, R10, R5, RZ, 0x3c, !PT ;  /* 0x000000050a0a7212 */ /* 0x000fe400078e3cff */
[----:B------:R-:W-:Y:S02]  /*2a30*/  LOP3.LUT R17, R12, R17, RZ, 0x3c, !PT ;  /* 0x000000110c117212 */ /* 0x000fe400078e3cff */
[----:B------:R-:W-:Y:S01]  /*2a40*/  SHF.R.U32.HI R9, RZ, 0x2, R2 ;  /* 0x00000002ff097819 */ /* 0x000fe20000011602 */
[----:B------:R-:W-:-:S03]  /*2a50*/  IMAD.SHL.U32 R5, R10, 0x2, RZ ;  /* 0x000000020a057824 */ /* 0x000fc600078e00ff */
[----:B------:R-:W-:Y:S02]  /*2a60*/  LOP3.LUT R9, R9, R2, RZ, 0x3c, !PT ;  /* 0x0000000209097212 */ /* 0x000fe400078e3cff */
[----:B------:R-:W-:Y:S02]  /*2a70*/  LOP3.LUT R3, R10, R5, R3, 0x96, !PT ;  /* 0x000000050a037212 */ /* 0x000fe400078e9603 */
[----:B------:R-:W-:Y:S02]  /*2a80*/  SHF.R.U32.HI R5, RZ, 0x2, R42 ;  /* 0x00000002ff057819 */ /* 0x000fe4000001162a */
[----:B------:R-:W-:Y:S01]  /*2a90*/  LOP3.LUT R12, R3, R4, RZ, 0x3c, !PT ;  /* 0x00000004030c7212 */ /* 0x000fe200078e3cff */
[----:B------:R-:W-:Y:S01]  /*2aa0*/  IMAD.SHL.U32 R3, R17, 0x2, RZ ;  /* 0x0000000211037824 */ /* 0x000fe200078e00ff */
[----:B------:R-:W-:Y:S02]  /*2ab0*/  LOP3.LUT R5, R5, R42, RZ, 0x3c, !PT ;  /* 0x0000002a05057212 */ /* 0x000fe400078e3cff */
[----:B------:R-:W-:Y:S01]  /*2ac0*/  IADD3 R35, PT, PT, R43, 0xb0f8a, R12 ;  /* 0x000b0f8a2b237810 */ /* 0x000fe20007ffe00c */
[----:B------:R-:W-:-:S05]  /*2ad0*/  IMAD.SHL.U32 R10, R12, 0x10, RZ ;  /* 0x000000100c0a7824 */ /* 0x000fca00078e00ff */
[----:B------:R-:W-:-:S04]  /*2ae0*/  LOP3.LUT R3, R17, R3, R10, 0x96, !PT ;  /* 0x0000000311037212 */ /* 0x000fc800078e960a */
[----:B------:R-:W-:Y:S01]  /*2af0*/  LOP3.LUT R42, R3, R12, RZ, 0x3c, !PT ;  /* 0x0000000c032a7212 */ /* 0x000fe200078e3cff */
[----:B------:R-:W-:-:S04]  /*2b00*/  IMAD.SHL.U32 R3, R5, 0x2, RZ ;  /* 0x0000000205037824 */ /* 0x000fc800078e00ff */
[----:B------:R-:W-:-:S05]  /*2b10*/  IMAD.SHL.U32 R10, R42, 0x10, RZ ;  /* 0x000000102a0a7824 */ /* 0x000fca00078e00ff */
[----:B------:R-:W-:Y:S02]  /*2b20*/  LOP3.LUT R3, R5, R3, R10, 0x96, !PT ;  /* 0x0000000305037212 */ /* 0x000fe400078e960a */
[----:B------:R-:W-:Y:S02]  /*2b30*/  SHF.R.U32.HI R5, RZ, 0x2, R4 ;  /* 0x00000002ff057819 */ /* 0x000fe40000011604 */
[----:B------:R-:W-:Y:S02]  /*2b40*/  LOP3.LUT R17, R3, R42, RZ, 0x3c, !PT ;  /* 0x0000002a03117212 */ /* 0x000fe400078e3cff */
[----:B------:R-:W-:Y:S02]  /*2b50*/  SHF.L.U32 R3, R9, 0x1, RZ ;  /* 0x0000000109037819 */ /* 0x000fe400000006ff */
[----:B------:R-:W-:Y:S01]  /*2b60*/  LOP3.LUT R5, R5, R4, RZ, 0x3c, !PT ;  /* 0x0000000405057212 */ /* 0x000fe200078e3cff */
[----:B------:R-:W-:Y:S01]  /*2b70*/  IMAD.SHL.U32 R2, R17, 0x10, RZ ;  /* 0x0000001011027824 */ /* 0x000fe200078e00ff */
[----:B------:R-:W-:-:S02]  /*2b80*/  IADD3 R10, PT, PT, R43, 0x10974f, R42 ;  /* 0x0010974f2b0a7810 */ /* 0x000fc40007ffe02a */
[----:B------:R-:W-:Y:S01]  /*2b90*/  IADD3 R37, PT, PT, R43, 0x161f14, R17 ;  /* 0x00161f142b257810 */ /* 0x000fe20007ffe011 */
[----:B------:R-:W-:Y:S01]  /*2ba0*/  IMAD.SHL.U32 R4, R5, 0x2, RZ ;  /* 0x0000000205047824 */ /* 0x000fe200078e00ff */
[----:B------:R-:W-:Y:S01]  /*2bb0*/  LOP3.LUT R2, R9, R3, R2, 0x96, !PT ;  /* 0x0000000309027212 */ /* 0x000fe200078e9602 */
[----:B------:R-:W-:Y:S01]  /*2bc0*/  IMAD.WIDE.U32 R10, R10, 0x200000, RZ ;  /* 0x002000000a0a7825 */ /* 0x000fe200078e00ff */
[----:B------:R-:W-:Y:S02]  /*2bd0*/  SHF.R.U32.HI R9, RZ, 0x2, R12 ;  /* 0x00000002ff097819 */ /* 0x000fe4000001160c */
[----:B------:R-:W-:Y:S02]  /*2be0*/  LOP3.LUT R3, R2, R17, RZ, 0x3c, !PT ;  /* 0x0000001102037212 */ /* 0x000fe400078e3cff */
[----:B------:R-:W-:Y:S02]  /*2bf0*/  LOP3.LUT R9, R9, R12, RZ, 0x3c, !PT ;  /* 0x0000000c09097212 */ /* 0x000fe400078e3cff */
[----:B------:R-:W-:Y:S01]  /*2c00*/  LOP3.LUT R34, R10, R35, RZ, 0x3c, !PT ;  /* 0x000000230a227212 */ /* 0x000fe200078e3cff */
[----:B------:R-:W-:Y:S01]  /*2c10*/  IMAD.SHL.U32 R2, R3, 0x10, RZ ;  /* 0x0000001003027824 */ /* 0x000fe200078e00ff */
[----:B------:R-:W-:Y:S01]  /*2c20*/  IADD3 R14, PT, PT, R43, 0x1ba6d9, R3 ;  /* 0x001ba6d92b0e7810 */ /* 0x000fe20007ffe003 */
[----:B------:R-:W-:-:S03]  /*2c30*/  IMAD.MOV.U32 R35, RZ, RZ, R11 ;  /* 0x000000ffff237224 */ /* 0x000fc600078e000b */
[----:B------:R-:W-:Y:S01]  /*2c40*/  LOP3.LUT R4, R5, R4, R2, 0x96, !PT ;  /* 0x0000000405047212 */ /* 0x000fe200078e9602 */
[----:B------:R-:W-:Y:S01]  /*2c50*/  IMAD.SHL.U32 R5, R9, 0x2, RZ ;  /* 0x0000000209057824 */ /* 0x000fe200078e00ff */
[----:B------:R-:W0:Y:S01]  /*2c60*/  I2F.F64.U64 R12, R34 ;  /* 0x00000022000c7312 */ /* 0x000e220000301800 */
[----:B------:R-:W-:Y:S01]  /*2c70*/  IMAD.WIDE.U32 R14, R14, 0x200000, RZ ;  /* 0x002000000e0e7825 */ /* 0x000fe200078e00ff */
[----:B------:R-:W-:-:S04]  /*2c80*/  LOP3.LUT R4, R4, R3, RZ, 0x3c, !PT ;  /* 0x0000000304047212 */ /* 0x000fc800078e3cff */
[----:B------:R-:W-:Y:S01]  /*2c90*/  IADD3 R39, PT, PT, R43, 0x212e9e, R4 ;  /* 0x00212e9e2b277810 */ /* 0x000fe20007ffe004 */
[----:B------:R-:W-:Y:S01]  /*2ca0*/  IMAD.SHL.U32 R2, R4, 0x10, RZ ;  /* 0x0000001004027824 */ /* 0x000fe200078e00ff */
[----:B------:R-:W-:Y:S01]  /*2cb0*/  LOP3.LUT R36, R14, R37, RZ, 0x3c, !PT ;  /* 0x000000250e247212 */ /* 0x000fe200078e3cff */
[----:B------:R-:W-:-:S03]  /*2cc0*/  IMAD.MOV.U32 R37, RZ, RZ, R15 ;  /* 0x000000ffff257224 */ /* 0x000fc600078e000f */
[----:B------:R-:W-:Y:S01]  /*2cd0*/  LOP3.LUT R5, R9, R5, R2, 0x96, !PT ;  /* 0x0000000509057212 */ /* 0x000fe200078e9602 */
[----:B------:R-:W1:Y:S01]  /*2ce0*/  I2F.F64.U64 R14, R36 ;  /* 0x00000024000e7312 */ /* 0x000e620000301800 */
[----:B------:R-:W-:Y:S01]  /*2cf0*/  MOV R2, 0x2e40 ;  /* 0x00002e4000027802 */ /* 0x000fe20000000f00 */
[----:B0-----:R-:W-:Y:S01]  /*2d00*/  DFMA R12, R12, R6, 5.5511151231257827021e-17 ;  /* 0x3c9000000c0c742b */ /* 0x001fe20000000006 */
[----:B------:R-:W-:-:S04]  /*2d10*/  LOP3.LUT R5, R5, R4, RZ, 0x3c, !PT ;  /* 0x0000000405057212 */ /* 0x000fc800078e3cff */
[----:B------:R-:W-:-:S03]  /*2d20*/  IADD3 R10, PT, PT, R43, 0x26b663, R5 ;  /* 0x0026b6632b0a7810 */ /* 0x000fc60007ffe005 */
[----:B------:R-:W-:Y:S02]  /*2d30*/  DADD R12, R12, R12 ;  /* 0x000000000c0c7229 */ /* 0x000fe4000000000c */
[----:B------:R-:W-:Y:S01]  /*2d40*/  IMAD.WIDE.U32 R10, R10, 0x200000, RZ ;  /* 0x002000000a0a7825 */ /* 0x000fe200078e00ff */
[----:B-1----:R-:W-:Y:S02]  /*2d50*/  DFMA R14, R14, R6, 5.5511151231257827021e-17 ;  /* 0x3c9000000e0e742b */ /* 0x002fe40000000006 */
[----:B------:R-:W-:Y:S01]  /*2d60*/  LOP3.LUT R38, R10, R39, RZ, 0x3c, !PT ;  /* 0x000000270a267212 */ /* 0x000fe200078e3cff */
[----:B------:R-:W-:Y:S02]  /*2d70*/  IMAD.MOV.U32 R39, RZ, RZ, R11 ;  /* 0x000000ffff277224 */ /* 0x000fe400078e000b */
[----:B------:R-:W0:Y:S02]  /*2d80*/  LDC.64 R10, c[0x0][0x388] ;  /* 0x0000e200ff0a7b82 */ /* 0x000e240000000a00 */
[----:B------:R-:W1:Y:S01]  /*2d90*/  I2F.F64.U64 R32, R38 ;  /* 0x0000002600207312 */ /* 0x000e620000301800 */
[----:B------:R-:W-:-:S02]  /*2da0*/  DADD R14, R14, R14 ;  /* 0x000000000e0e7229 */ /* 0x000fc4000000000e */
[----:B-1----:R-:W-:Y:S02]  /*2db0*/  DFMA R32, R32, R6, 5.5511151231257827021e-17 ;  /* 0x3c9000002020742b */ /* 0x002fe40000000006 */
[----:B0-----:R-:W-:-:S06]  /*2dc0*/  DFMA R12, R12, R10, -R10 ;  /* 0x0000000a0c0c722b */ /* 0x001fcc000000080a */
[----:B------:R-:W-:Y:S02]  /*2dd0*/  DADD R32, R32, R32 ;  /* 0x0000000020207229 */ /* 0x000fe40000000020 */
[----:B------:R-:W-:Y:S02]  /*2de0*/  DFMA R14, R14, R10, -R10 ;  /* 0x0000000a0e0e722b */ /* 0x000fe4000000080a */
[----:B------:R-:W-:-:S04]  /*2df0*/  DADD R6, R22, R12 ;  /* 0x0000000016067229 */ /* 0x000fc8000000000c */
[----:B------:R-:W-:Y:S02]  /*2e00*/  DFMA R32, R32, R10, -R10 ;  /* 0x0000000a2020722b */ /* 0x000fe4000000080a */
[----:B------:R-:W-:-:S06]  /*2e10*/  DADD R38, R24, R14 ;  /* 0x0000000018267229 */ /* 0x000fcc000000000e */
[----:B------:R-:W-:-:S11]  /*2e20*/  DADD R40, R26, R32 ;  /* 0x000000001a287229 */ /* 0x000fd60000000020 */
[----:B------:R-:W-:Y:S05]  /*2e30*/  CALL.REL.NOINC `($_Z18monte_carlo_kernelddiiiPdm$__internal_accurate_pow) ;  /* 0x0000006400d07944 */ /* 0x000fea0003c00000 */
[----:B------:R-:W0:Y:S01]  /*2e40*/  MUFU.RCP64H R13, 3.1415920257568359375 ;  /* 0x400921fb000d7908 */ /* 0x000e220000001800 */
[----:B------:R-:W-:Y:S01]  /*2e50*/  IMAD.MOV.U32 R10, RZ, RZ, 0x54442d18 ;  /* 0x54442d18ff0a7424 */ /* 0x000fe200078e00ff */
[----:B------:R-:W-:Y:S01]  /*2e60*/  FSETP.GEU.AND P1, PT, |R15|, 6.5827683646048100446e-37, PT ;  /* 0x036000000f00780b */ /* 0x000fe20003f2e200 */
[----:B------:R-:W-:Y:S01]  /*2e70*/  IMAD.MOV.U32 R11, RZ, RZ, 0x400921fb ;  /* 0x400921fbff0b7424 */ /* 0x000fe200078e00ff */
[----:B------:R-:W-:Y:S01]  /*2e80*/  BSSY.RECONVERGENT B2, `(.L_x_14) ;  /* 0x0000015000027945 */ /* 0x000fe20003800200 */
[----:B------:R-:W-:-:S06]  /*2e90*/  IMAD.MOV.U32 R12, RZ, RZ, 0x1 ;  /* 0x00000001ff0c7424 */ /* 0x000fcc00078e00ff */
[----:B0-----:R-:W-:-:S08]  /*2ea0*/  DFMA R32, R12, -R10, 1 ;  /* 0x3ff000000c20742b */ /* 0x001fd0000000080a */
[----:B------:R-:W-:-:S08]  /*2eb0*/  DFMA R32, R32, R32, R32 ;  /* 0x000000202020722b */ /* 0x000fd00000000020 */
[----:B------:R-:W-:-:S08]  /*2ec0*/  DFMA R32, R12, R32, R12 ;  /* 0x000000200c20722b */ /* 0x000fd0000000000c */
[----:B------:R-:W-:-:S08]  /*2ed0*/  DFMA R12, R32, -R10, 1 ;  /* 0x3ff00000200c742b */ /* 0x000fd0000000080a */
[----:B------:R-:W-:-:S08]  /*2ee0*/  DFMA R12, R32, R12, R32 ;  /* 0x0000000c200c722b */ /* 0x000fd00000000020 */
[----:B------:R-:W-:-:S08]  /*2ef0*/  DMUL R36, R14, R12 ;  /* 0x0000000c0e247228 */ /* 0x000fd00000000000 */
[----:B------:R-:W-:-:S08]  /*2f00*/  DFMA R10, R36, -R10, R14 ;  /* 0x8000000a240a722b */ /* 0x000fd0000000000e */
[----:B------:R-:W-:-:S10]  /*2f10*/  DFMA R36, R12, R10, R36 ;  /* 0x0000000a0c24722b */ /* 0x000fd40000000024 */
[----:B------:R-:W-:-:S05]  /*2f20*/  FFMA R2, RZ, 2.1426990032196044922, R37 ;  /* 0x400921fbff027823 */ /* 0x000fca0000000025 */
[----:B------:R-:W-:-:S13]  /*2f30*/  FSETP.GT.AND P0, PT, |R2|, 1.469367938527859385e-39, PT ;  /* 0x001000000200780b */ /* 0x000fda0003f04200 */
[----:B------:R-:W-:Y:S05]  /*2f40*/  @P0 BRA P1, `(.L_x_15) ;  /* 0x0000000000200947 */ /* 0x000fea0000800000 */
[----:B------:R-:W-:Y:S01]  /*2f50*/  IMAD.MOV.U32 R9, RZ, RZ, R14 ;  /* 0x000000ffff097224 */ /* 0x000fe200078e000e */
[----:B------:R-:W-:Y:S01]  /*2f60*/  MOV R2, 0x2fb0 ;  /* 0x00002fb000027802 */ /* 0x000fe20000000f00 */
[----:B------:R-:W-:Y:S02]  /*2f70*/  IMAD.MOV.U32 R10, RZ, RZ, R15 ;  /* 0x000000ffff0a7224 */ /* 0x000fe400078e000f */
[----:B------:R-:W-:Y:S02]  /*2f80*/  IMAD.MOV.U32 R11, RZ, RZ, 0x54442d18 ;  /* 0x54442d18ff0b7424 */ /* 0x000fe400078e00ff */
[----:B------:R-:W-:-:S07]  /*2f90*/  IMAD.MOV.U32 R12, RZ, RZ, 0x400921fb ;  /* 0x400921fbff0c7424 */ /* 0x000fce00078e00ff */
[----:B------:R-:W-:Y:S05]  /*2fa0*/  CALL.REL.NOINC `($__internal_1_$__cuda_sm20_div_rn_f64_full) ;  /* 0x0000005c00087944 */ /* 0x000fea0003c00000 */
[----:B------:R-:W-:Y:S02]  /*2fb0*/  IMAD.MOV.U32 R36, RZ, RZ, R10 ;  /* 0x000000ffff247224 */ /* 0x000fe400078e000a */
[----:B------:R-:W-:-:S07]  /*2fc0*/  IMAD.MOV.U32 R37, RZ, RZ, R9 ;  /* 0x000000ffff257224 */ /* 0x000fce00078e0009 */
.L_x_15:
[----:B------:R-:W-:Y:S05]  /*2fd0*/  BSYNC.RECONVERGENT B2 ;  /* 0x0000000000027941 */ /* 0x000fea0003800200 */
.L_x_14:
[----:B------:R-:W-:Y:S01]  /*2fe0*/  DMUL R10, R38, R38 ;  /* 0x00000026260a7228 */ /* 0x000fe20000000000 */
[----:B------:R-:W-:Y:S01]  /*2ff0*/  IMAD.MOV.U32 R14, RZ, RZ, 0x0 ;  /* 0x00000000ff0e7424 */ /* 0x000fe200078e00ff */
[----:B------:R-:W-:Y:S01]  /*3000*/  BSSY.RECONVERGENT B2, `(.L_x_16) ;  /* 0x000001f000027945 */ /* 0x000fe20003800200 */
[----:B------:R-:W-:-:S05]  /*3010*/  IMAD.MOV.U32 R15, RZ, RZ, 0x3fd80000 ;  /* 0x3fd80000ff0f7424 */ /* 0x000fca00078e00ff */
[----:B------:R-:W-:-:S08]  /*3020*/  DFMA R10, R6, R6, R10 ;  /* 0x00000006060a722b */ /* 0x000fd0000000000a */
[----:B------:R-:W-:-:S06]  /*3030*/  DFMA R12, R40, R40, R10 ;  /* 0x00000028280c722b */ /* 0x000fcc000000000a */
[----:B------:R-:W0:Y:S04]  /*3040*/  MUFU.RSQ64H R45, R13 ;  /* 0x0000000d002d7308 */ /* 0x000e280000001c00 */
[----:B------:R-:W-:-:S05]  /*3050*/  VIADD R44, R13, 0xfcb00000 ;  /* 0xfcb000000d2c7836 */ /* 0x000fca0000000000 */
[----:B------:R-:W-:Y:S01]  /*3060*/  ISETP.GE.U32.AND P0, PT, R44, 0x7ca00000, PT ;  /* 0x7ca000002c00780c */ /* 0x000fe20003f06070 */
[----:B0-----:R-:W-:-:S08]  /*3070*/  DMUL R10, R44, R44 ;  /* 0x0000002c2c0a7228 */ /* 0x001fd00000000000 */
[----:B------:R-:W-:-:S08]  /*3080*/  DFMA R10, R12, -R10, 1 ;  /* 0x3ff000000c0a742b */ /* 0x000fd0000000080a */
[----:B------:R-:W-:Y:S02]  /*3090*/  DFMA R14, R10, R14, 0.5 ;  /* 0x3fe000000a0e742b */ /* 0x000fe4000000000e */
[----:B------:R-:W-:-:S08]  /*30a0*/  DMUL R10, R44, R10 ;  /* 0x0000000a2c0a7228 */ /* 0x000fd00000000000 */
[----:B------:R-:W-:-:S08]  /*30b0*/  DFMA R14, R14, R10, R44 ;  /* 0x0000000a0e0e722b */ /* 0x000fd0000000002c */
[----:B------:R-:W-:Y:S02]  /*30c0*/  DMUL R46, R12, R14 ;  /* 0x0000000e0c2e7228 */ /* 0x000fe40000000000 */
[----:B------:R-:W-:Y:S02]  /*30d0*/  VIADD R35, R15, 0xfff00000 ;  /* 0xfff000000f237836 */ /* 0x000fe40000000000 */
[----:B------:R-:W-:-:S04]  /*30e0*/  IMAD.MOV.U32 R34, RZ, RZ, R14 ;  /* 0x000000ffff227224 */ /* 0x000fc800078e000e */
[----:B------:R-:W-:-:S08]  /*30f0*/  DFMA R10, R46, -R46, R12 ;  /* 0x8000002e2e0a722b */ /* 0x000fd0000000000c */
[----:B------:R-:W-:Y:S01]  /*3100*/  DFMA R32, R10, R34, R46 ;  /* 0x000000220a20722b */ /* 0x000fe2000000002e */
[----:B------:R-:W-:Y:S10]  /*3110*/  @!P0 BRA `(.L_x_17) ;  /* 0x0000000000348947 */ /* 0x000ff40003800000 */
[----:B------:R-:W-:Y:S01]  /*3120*/  IMAD.MOV.U32 R16, RZ, RZ, R14 ;  /* 0x000000ffff107224 */ /* 0x000fe200078e000e */
[----:B------:R-:W-:Y:S01]  /*3130*/  MOV R2, R35 ;  /* 0x0000002300027202 */ /* 0x000fe20000000f00 */
[----:B------:R-:W-:Y:S02]  /*3140*/  IMAD.MOV.U32 R15, RZ, RZ, R12 ;  /* 0x000000ffff0f7224 */ /* 0x000fe400078e000c */
[----:B------:R-:W-:Y:S02]  /*3150*/  IMAD.MOV.U32 R14, RZ, RZ, R13 ;  /* 0x000000ffff0e7224 */ /* 0x000fe400078e000d */
[----:B------:R-:W-:Y:S02]  /*3160*/  IMAD.MOV.U32 R13, RZ, RZ, R10 ;  /* 0x000000ffff0d7224 */ /* 0x000fe400078e000a */
[----:B------:R-:W-:Y:S02]  /*3170*/  IMAD.MOV.U32 R12, RZ, RZ, R11 ;  /* 0x000000ffff0c7224 */ /* 0x000fe400078e000b */
[----:B------:R-:W-:Y:S01]  /*3180*/  IMAD.MOV.U32 R9, RZ, RZ, R44 ;  /* 0x000000ffff097224 */ /* 0x000fe200078e002c */
[----:B------:R-:W-:Y:S01]  /*3190*/  MOV R44, 0x31d0 ;  /* 0x000031d0002c7802 */ /* 0x000fe20000000f00 */
[----:B------:R-:W-:-:S02]  /*31a0*/  IMAD.MOV.U32 R11, RZ, RZ, R46 ;  /* 0x000000ffff0b7224 */ /* 0x000fc400078e002e */
[----:B------:R-:W-:-:S07]  /*31b0*/  IMAD.MOV.U32 R10, RZ, RZ, R47 ;  /* 0x000000ffff0a7224 */ /* 0x000fce00078e002f */
[----:B------:R-:W-:Y:S05]  /*31c0*/  CALL.REL.NOINC `($__internal_2_$__cuda_sm20_dsqrt_rn_f64_mediumpath_v1) ;  /* 0x00000060001c7944 */ /* 0x000fea0003c00000 */
[----:B------:R-:W-:Y:S02]  /*31d0*/  IMAD.MOV.U32 R32, RZ, RZ, R9 ;  /* 0x000000ffff207224 */ /* 0x000fe400078e0009 */
[----:B------:R-:W-:-:S07]  /*31e0*/  IMAD.MOV.U32 R33, RZ, RZ, R2 ;  /* 0x000000ffff217224 */ /* 0x000fce00078e0002 */
.L_x_17:
[----:B------:R-:W-:Y:S05]  /*31f0*/  BSYNC.RECONVERGENT B2 ;  /* 0x0000000000027941 */ /* 0x000fea0003800200 */
.L_x_16:
        /* <DEDUP_REMOVED lines=21> */
[----:B------:R-:W-:Y:S01]  /*3350*/  MOV R44, 0x33f0 ;  /* 0x000033f0002c7802 */ /* 0x000fe20000000f00 */
[----:B------:R-:W-:Y:S02]  /*3360*/  IMAD.MOV.U32 R15, RZ, RZ, R12 ;  /* 0x000000ffff0f7224 */ /* 0x000fe400078e000c */
[----:B------:R-:W-:Y:S02]  /*3370*/  IMAD.MOV.U32 R14, RZ, RZ, R13 ;  /* 0x000000ffff0e7224 */ /* 0x000fe400078e000d */
[----:B------:R-:W-:Y:S02]  /*3380*/  IMAD.MOV.U32 R13, RZ, RZ, R10 ;  /* 0x000000ffff0d7224 */ /* 0x000fe400078e000a */
[----:B------:R-:W-:Y:S02]  /*3390*/  IMAD.MOV.U32 R12, RZ, RZ, R11 ;  /* 0x000000ffff0c7224 */ /* 0x000fe400078e000b */
[----:B------:R-:W-:-:S02]  /*33a0*/  IMAD.MOV.U32 R11, RZ, RZ, R48 ;  /* 0x000000ffff0b7224 */ /* 0x000fc400078e0030 */
[----:B------:R-:W-:Y:S02]  /*33b0*/  IMAD.MOV.U32 R10, RZ, RZ, R49 ;  /* 0x000000ffff0a7224 */ /* 0x000fe400078e0031 */
[----:B------:R-:W-:Y:S02]  /*33c0*/  IMAD.MOV.U32 R9, RZ, RZ, R46 ;  /* 0x000000ffff097224 */ /* 0x000fe400078e002e */
[----:B------:R-:W-:-:S07]  /*33d0*/  IMAD.MOV.U32 R2, RZ, RZ, R45 ;  /* 0x000000ffff027224 */ /* 0x000fce00078e002d */
[----:B------:R-:W-:Y:S05]  /*33e0*/  CALL.REL.NOINC `($__internal_2_$__cuda_sm20_dsqrt_rn_f64_mediumpath_v1) ;  /* 0x0000005c00947944 */ /* 0x000fea0003c00000 */
[----:B------:R-:W-:Y:S02]  /*33f0*/  IMAD.MOV.U32 R34, RZ, RZ, R9 ;  /* 0x000000ffff227224 */ /* 0x000fe400078e0009 */
[----:B------:R-:W-:-:S07]  /*3400*/  IMAD.MOV.U32 R35, RZ, RZ, R2 ;  /* 0x000000ffff237224 */ /* 0x000fce00078e0002 */
.L_x_19:
[----:B------:R-:W-:Y:S05]  /*3410*/  BSYNC.RECONVERGENT B2 ;  /* 0x0000000000027941 */ /* 0x000fea0003800200 */
.L_x_18:
[----:B------:R-:W-:Y:S01]  /*3420*/  DADD R10, R34, R32 ;  /* 0x00000000220a7229 */ /* 0x000fe20000000020 */
[----:B------:R-:W-:Y:S01]  /*3430*/  IMAD.MOV.U32 R14, RZ, RZ, 0x652b82fe ;  /* 0x652b82feff0e7424 */ /* 0x000fe200078e00ff */
[----:B------:R-:W-:Y:S01]  /*3440*/  UMOV UR10, 0xfefa39ef ;  /* 0xfefa39ef000a7882 */ /* 0x000fe20000000000 */
[----:B------:R-:W-:Y:S01]  /*3450*/  IMAD.MOV.U32 R15, RZ, RZ, 0x3ff71547 ;  /* 0x3ff71547ff0f7424 */ /* 0x000fe200078e00ff */
[----:B------:R-:W-:Y:S01]  /*3460*/  UMOV UR11, 0x3fe62e42 ;  /* 0x3fe62e42000b7882 */ /* 0x000fe20000000000 */
[----:B------:R-:W-:Y:S01]  /*3470*/  DADD R46, -R20, R38 ;  /* 0x00000000142e7229 */ /* 0x000fe20000000126 */
[----:B------:R-:W-:Y:S01]  /*3480*/  IMAD.MOV.U32 R48, RZ, RZ, 0x0 ;  /* 0x00000000ff307424 */ /* 0x000fe200078e00ff */
[----:B------:R-:W-:Y:S01]  /*3490*/  BSSY.RECONVERGENT B1, `(.L_x_20) ;  /* 0x0000045000017945 */ /* 0x000fe20003800200 */
[----:B------:R-:W-:Y:S01]  /*34a0*/  DMUL R10, R10, -2 ;  /* 0xc00000000a0a7828 */ /* 0x000fe20000000000 */
[----:B------:R-:W-:-:S04]  /*34b0*/  IMAD.MOV.U32 R49, RZ, RZ, 0x3fd80000 ;  /* 0x3fd80000ff317424 */ /* 0x000fc800078e00ff */
[----:B------:R-:W-:-:S03]  /*34c0*/  DMUL R46, R46, R46 ;  /* 0x0000002e2e2e7228 */ /* 0x000fc60000000000 */
[----:B------:R-:W-:Y:S02]  /*34d0*/  DFMA R14, R10, R14, 6.75539944105574400000e+15 ;  /* 0x433800000a0e742b */ /* 0x000fe4000000000e */
[----:B------:R-:W-:-:S06]  /*34e0*/  FSETP.GEU.AND P0, PT, |R11|, 4.1917929649353027344, PT ;  /* 0x4086232b0b00780b */ /* 0x000fcc0003f0e200 */
[----:B------:R-:W-:-:S08]  /*34f0*/  DADD R32, R14, -6.75539944105574400000e+15 ;  /* 0xc33800000e207429 */ /* 0x000fd00000000000 */
[----:B------:R-:W-:Y:S01]  /*3500*/  DFMA R12, R32, -UR10, R10 ;  /* 0x8000000a200c7c2b */ /* 0x000fe2000800000a */
[----:B------:R-:W-:Y:S01]  /*3510*/  UMOV UR10, 0x3b39803f ;  /* 0x3b39803f000a7882 */ /* 0x000fe20000000000 */
[----:B------:R-:W-:-:S06]  /*3520*/  UMOV UR11, 0x3c7abc9e ;  /* 0x3c7abc9e000b7882 */ /* 0x000fcc0000000000 */
[----:B------:R-:W-:Y:S01]  /*3530*/  DFMA R32, R32, -UR10, R12 ;  /* 0x8000000a20207c2b */ /* 0x000fe2000800000c */
[----:B------:R-:W-:Y:S01]  /*3540*/  UMOV UR10, 0x69ce2bdf ;  /* 0x69ce2bdf000a7882 */ /* 0x000fe20000000000 */
[----:B------:R-:W-:Y:S01]  /*3550*/  IMAD.MOV.U32 R12, RZ, RZ, -0x35dec16 ;  /* 0xfca213eaff0c7424 */ /* 0x000fe200078e00ff */
[----:B------:R-:W-:Y:S01]  /*3560*/  UMOV UR11, 0x3e5ade15 ;  /* 0x3e5ade15000b7882 */ /* 0x000fe20000000000 */
[----:B------:R-:W-:-:S06]  /*3570*/  IMAD.MOV.U32 R13, RZ, RZ, 0x3e928af3 ;  /* 0x3e928af3ff0d7424 */ /* 0x000fcc00078e00ff */
[----:B------:R-:W-:Y:S01]  /*3580*/  DFMA R12, R32, UR10, R12 ;  /* 0x0000000a200c7c2b */ /* 0x000fe2000800000c */
[----:B------:R-:W-:Y:S01]  /*3590*/  UMOV UR10, 0x62401315 ;  /* 0x62401315000a7882 */ /* 0x000fe20000000000 */
[----:B------:R-:W-:-:S06]  /*35a0*/  UMOV UR11, 0x3ec71dee ;  /* 0x3ec71dee000b7882 */ /* 0x000fcc0000000000 */
[----:B------:R-:W-:Y:S01]  /*35b0*/  DFMA R44, R32, R12, UR10 ;  /* 0x0000000a202c7e2b */ /* 0x000fe2000800000c */
[----:B------:R-:W-:Y:S01]  /*35c0*/  UMOV UR10, 0x7c89eb71 ;  /* 0x7c89eb71000a7882 */ /* 0x000fe20000000000 */
[----:B------:R-:W-:Y:S01]  /*35d0*/  UMOV UR11, 0x3efa0199 ;  /* 0x3efa0199000b7882 */ /* 0x000fe20000000000 */
[----:B------:R-:W-:-:S05]  /*35e0*/  DADD R12, -R18, R6 ;  /* 0x00000000120c7229 */ /* 0x000fca0000000106 */
[----:B------:R-:W-:Y:S01]  /*35f0*/  DFMA R44, R32, R44, UR10 ;  /* 0x0000000a202c7e2b */ /* 0x000fe2000800002c */
[----:B------:R-:W-:Y:S01]  /*3600*/  UMOV UR10, 0x14761f65 ;  /* 0x14761f65000a7882 */ /* 0x000fe20000000000 */
[----:B------:R-:W-:Y:S01]  /*3610*/  UMOV UR11, 0x3f2a01a0 ;  /* 0x3f2a01a0000b7882 */ /* 0x000fe20000000000 */
[----:B------:R-:W-:Y:S02]  /*3620*/  DFMA R46, R12, R12, R46 ;  /* 0x0000000c0c2e722b */ /* 0x000fe4000000002e */
[----:B------:R-:W-:-:S03]  /*3630*/  DADD R12, -R28, R40 ;  /* 0x000000001c0c7229 */ /* 0x000fc60000000128 */
[----:B------:R-:W-:Y:S01]  /*3640*/  DFMA R44, R32, R44, UR10 ;  /* 0x0000000a202c7e2b */ /* 0x000fe2000800002c */
[----:B------:R-:W-:Y:S01]  /*3650*/  UMOV UR10, 0x1852b7af ;  /* 0x1852b7af000a7882 */ /* 0x000fe20000000000 */
[----:B------:R-:W-:-:S03]  /*3660*/  UMOV UR11, 0x3f56c16c ;  /* 0x3f56c16c000b7882 */ /* 0x000fc60000000000 */
[----:B------:R-:W-:-:S03]  /*3670*/  DFMA R12, R12, R12, R46 ;  /* 0x0000000c0c0c722b */ /* 0x000fc6000000002e */
[C---:B------:R-:W-:Y:S01]  /*3680*/  DFMA R44, R32.reuse, R44, UR10 ;  /* 0x0000000a202c7e2b */ /* 0x040fe2000800002c */
[----:B------:R-:W-:Y:S01]  /*3690*/  UMOV UR10, 0x11122322 ;  /* 0x11122322000a7882 */ /* 0x000fe20000000000 */
[----:B------:R-:W-:Y:S01]  /*36a0*/  UMOV UR11, 0x3f811111 ;  /* 0x3f811111000b7882 */ /* 0x000fe20000000000 */
[----:B------:R-:W0:Y:S04]  /*36b0*/  MUFU.RSQ64H R47, R13 ;  /* 0x0000000d002f7308 */ /* 0x000e280000001c00 */
[----:B------:R-:W-:Y:S01]  /*36c0*/  VIADD R46, R13, 0xfcb00000 ;  /* 0xfcb000000d2e7836 */ /* 0x000fe20000000000 */
[----:B------:R-:W-:Y:S01]  /*36d0*/  DFMA R44, R32, R44, UR10 ;  /* 0x0000000a202c7e2b */ /* 0x000fe2000800002c */
[----:B------:R-:W-:Y:S01]  /*36e0*/  UMOV UR10, 0x555502a1 ;  /* 0x555502a1000a7882 */ /* 0x000fe20000000000 */
[----:B------:R-:W-:-:S06]  /*36f0*/  UMOV UR11, 0x3fa55555 ;  /* 0x3fa55555000b7882 */ /* 0x000fcc0000000000 */
[----:B------:R-:W-:Y:S01]  /*3700*/  DFMA R44, R32, R44, UR10 ;  /* 0x0000000a202c7e2b */ /* 0x000fe2000800002c */
[----:B------:R-:W-:Y:S01]  /*3710*/  UMOV UR10, 0x55555511 ;  /* 0x55555511000a7882 */ /* 0x000fe20000000000 */
[----:B------:R-:W-:Y:S01]  /*3720*/  UMOV UR11, 0x3fc55555 ;  /* 0x3fc55555000b7882 */ /* 0x000fe20000000000 */
[----:B0-----:R-:W-:-:S05]  /*3730*/  DMUL R50, R46, R46 ;  /* 0x0000002e2e327228 */ /* 0x001fca0000000000 */
[----:B------:R-:W-:Y:S01]  /*3740*/  DFMA R44, R32, R44, UR10 ;  /* 0x0000000a202c7e2b */ /* 0x000fe2000800002c */
[----:B------:R-:W-:Y:S01]  /*3750*/  UMOV UR10, 0xb ;  /* 0x0000000b000a7882 */ /* 0x000fe20000000000 */
[----:B------:R-:W-:Y:S01]  /*3760*/  UMOV UR11, 0x3fe00000 ;  /* 0x3fe00000000b7882 */ /* 0x000fe20000000000 */
[----:B------:R-:W-:-:S05]  /*3770*/  DFMA R50, R12, -R50, 1 ;  /* 0x3ff000000c32742b */ /* 0x000fca0000000832 */
[----:B------:R-:W-:-:S03]  /*3780*/  DFMA R44, R32, R44, UR10 ;  /* 0x0000000a202c7e2b */ /* 0x000fc6000800002c */
[----:B------:R-:W-:Y:S02]  /*3790*/  DFMA R48, R50, R48, 0.5 ;  /* 0x3fe000003230742b */ /* 0x000fe40000000030 */
[----:B------:R-:W-:-:S03]  /*37a0*/  DMUL R50, R46, R50 ;  /* 0x000000322e327228 */ /* 0x000fc60000000000 */
[----:B------:R-:W-:-:S05]  /*37b0*/  DFMA R44, R32, R44, 1 ;  /* 0x3ff00000202c742b */ /* 0x000fca000000002c */
[----:B------:R-:W-:-:S03]  /*37c0*/  DFMA R50, R48, R50, R46 ;  /* 0x000000323032722b */ /* 0x000fc6000000002e */
[----:B------:R-:W-:-:S05]  /*37d0*/  DFMA R44, R32, R44, 1 ;  /* 0x3ff00000202c742b */ /* 0x000fca000000002c */
[----:B------:R-:W-:-:S05]  /*37e0*/  DMUL R48, R12, R50 ;  /* 0x000000320c307228 */ /* 0x000fca0000000000 */
[----:B------:R-:W-:Y:S02]  /*37f0*/  IMAD R33, R14, 0x100000, R45 ;  /* 0x001000000e217824 */ /* 0x000fe400078e022d */
[----:B------:R-:W-:Y:S01]  /*3800*/  IMAD.MOV.U32 R32, RZ, RZ, R44 ;  /* 0x000000ffff207224 */ /* 0x000fe200078e002c */
[----:B------:R-:W-:Y:S06]  /*3810*/  @!P0 BRA `(.L_x_21) ;  /* 0x0000000000308947 */ /* 0x000fec0003800000 */
[----:B------:R-:W-:Y:S01]  /*3820*/  FSETP.GEU.AND P1, PT, |R11|, 4.2275390625, PT ;  /* 0x408748000b00780b */ /* 0x000fe20003f2e200 */
[C---:B------:R-:W-:Y:S02]  /*3830*/  DSETP.GEU.AND P0, PT, R10.reuse, RZ, PT ;  /* 0x000000ff0a00722a */ /* 0x040fe40003f0e000 */
[----:B------:R-:W-:-:S10]  /*3840*/  DADD R10, R10, +INF ;  /* 0x7ff000000a0a7429 */ /* 0x000fd40000000000 */
[----:B------:R-:W-:Y:S02]  /*3850*/  @!P1 LEA.HI R2, R14, R14, RZ, 0x1 ;  /* 0x0000000e0e029211 */ /* 0x000fe400078f08ff */
[----:B------:R-:W-:Y:S01]  /*3860*/  FSEL R32, R10, RZ, P0 ;  /* 0x000000ff0a207208 */ /* 0x000fe20000000000 */
[----:B------:R-:W-:Y:S01]  /*3870*/  @!P1 IMAD.MOV.U32 R10, RZ, RZ, RZ ;  /* 0x000000ffff0a9224 */ /* 0x000fe200078e00ff */
[----:B------:R-:W-:Y:S02]  /*3880*/  @!P1 SHF.R.S32.HI R9, RZ, 0x1, R2 ;  /* 0x00000001ff099819 */ /* 0x000fe40000011402 */
[----:B------:R-:W-:-:S03]  /*3890*/  FSEL R33, R11, RZ, P0 ;  /* 0x000000ff0b217208 */ /* 0x000fc60000000000 */
[----:B------:R-:W-:Y:S02]  /*38a0*/  @!P1 IMAD.IADD R14, R14, 0x1, -R9 ;  /* 0x000000010e0e9824 */ /* 0x000fe400078e0a09 */
[----:B------:R-:W-:-:S03]  /*38b0*/  @!P1 IMAD R45, R9, 0x100000, R45 ;  /* 0x00100000092d9824 */ /* 0x000fc600078e022d */
[----:B------:R-:W-:-:S06]  /*38c0*/  @!P1 LEA R11, R14, 0x3ff00000, 0x14 ;  /* 0x3ff000000e0b9811 */ /* 0x000fcc00078ea0ff */
[----:B------:R-:W-:-:S11]  /*38d0*/  @!P1 DMUL R32, R44, R10 ;  /* 0x0000000a2c209228 */ /* 0x000fd60000000000 */
.L_x_21:
[----:B------:R-:W-:Y:S05]  /*38e0*/  BSYNC.RECONVERGENT B1 ;  /* 0x0000000000017941 */ /* 0x000fea0003800200 */
.L_x_20:
[----:B------:R-:W-:Y:S01]  /*38f0*/  ISETP.GE.U32.AND P0, PT, R46, 0x7ca00000, PT ;  /* 0x7ca000002e00780c */ /* 0x000fe20003f06070 */
[----:B------:R-:W-:Y:S01]  /*3900*/  DFMA R10, R48, -R48, R12 ;  /* 0x80000030300a722b */ /* 0x000fe2000000000c */
[----:B------:R-:W-:Y:S01]  /*3910*/  IADD3 R45, PT, PT, R51, -0x100000, RZ ;  /* 0xfff00000332d7810 */ /* 0x000fe20007ffe0ff */
[----:B------:R-:W-:Y:S01]  /*3920*/  IMAD.MOV.U32 R44, RZ, RZ, R50 ;  /* 0x000000ffff2c7224 */ /* 0x000fe200078e0032 */
[----:B------:R-:W-:Y:S05]  /*3930*/  BSSY.RECONVERGENT B2, `(.L_x_22) ;  /* 0x0000010000027945 */ /* 0x000fea0003800200 */
[----:B------:R-:W-:-:S04]  /*3940*/  DFMA R14, R10, R44, R48 ;  /* 0x0000002c0a0e722b */ /* 0x000fc80000000030 */
[----:B------:R-:W-:Y:S07]  /*3950*/  @!P0 BRA `(.L_x_23) ;  /* 0x0000000000348947 */ /* 0x000fee0003800000 */
        /* <DEDUP_REMOVED lines=13> */
.L_x_23:
[----:B------:R-:W-:Y:S05]  /*3a30*/  BSYNC.RECONVERGENT B2 ;  /* 0x0000000000027941 */ /* 0x000fea0003800200 */
.L_x_22:
[----:B------:R-:W0:Y:S01]  /*3a40*/  LDC.64 R12, c[0x0][0x380] ;  /* 0x0000e000ff0c7b82 */ /* 0x000e220000000a00 */
[----:B------:R-:W-:Y:S01]  /*3a50*/  IMAD.MOV.U32 R10, RZ, RZ, 0x1 ;  /* 0x00000001ff0a7424 */ /* 0x000fe200078e00ff */
[----:B------:R-:W-:Y:S01]  /*3a60*/  FSETP.GEU.AND P1, PT, |R15|, 6.5827683646048100446e-37, PT ;  /* 0x036000000f00780b */ /* 0x000fe20003f2e200 */
[----:B------:R-:W-:Y:S01]  /*3a70*/  BSSY.RECONVERGENT B2, `(.L_x_24) ;  /* 0x0000016000027945 */ /* 0x000fe20003800200 */
[----:B0-----:R-:W-:-:S08]  /*3a80*/  DFMA R12, R14, R12, 1 ;  /* 0x3ff000000e0c742b */ /* 0x001fd0000000000c */
[----:B------:R-:W-:-:S06]  /*3a90*/  DADD R12, R12, R12 ;  /* 0x000000000c0c7229 */ /* 0x000fcc000000000c */
[----:B------:R-:W0:Y:S02]  /*3aa0*/  MUFU.RCP64H R11, R13 ;  /* 0x0000000d000b7308 */ /* 0x000e240000001800 */
[----:B0-----:R-:W-:-:S08]  /*3ab0*/  DFMA R44, -R12, R10, 1 ;  /* 0x3ff000000c2c742b */ /* 0x001fd0000000010a */
[----:B------:R-:W-:-:S08]  /*3ac0*/  DFMA R44, R44, R44, R44 ;  /* 0x0000002c2c2c722b */ /* 0x000fd0000000002c */
[----:B------:R-:W-:-:S08]  /*3ad0*/  DFMA R44, R10, R44, R10 ;  /* 0x0000002c0a2c722b */ /* 0x000fd0000000000a */
[----:B------:R-:W-:-:S08]  /*3ae0*/  DFMA R10, -R12, R44, 1 ;  /* 0x3ff000000c0a742b */ /* 0x000fd0000000012c */
[----:B------:R-:W-:-:S08]  /*3af0*/  DFMA R10, R44, R10, R44 ;  /* 0x0000000a2c0a722b */ /* 0x000fd0000000002c */
[----:B------:R-:W-:-:S08]  /*3b00*/  DMUL R44, R10, R14 ;  /* 0x0000000e0a2c7228 */ /* 0x000fd00000000000 */
[----:B------:R-:W-:-:S08]  /*3b10*/  DFMA R46, -R12, R44, R14 ;  /* 0x0000002c0c2e722b */ /* 0x000fd0000000010e */
[----:B------:R-:W-:-:S10]  /*3b20*/  DFMA R10, R10, R46, R44 ;  /* 0x0000002e0a0a722b */ /* 0x000fd4000000002c */
[----:B------:R-:W-:-:S05]  /*3b30*/  FFMA R2, RZ, R13, R11 ;  /* 0x0000000dff027223 */ /* 0x000fca000000000b */
[----:B------:R-:W-:-:S13]  /*3b40*/  FSETP.GT.AND P0, PT, |R2|, 1.469367938527859385e-39, PT ;  /* 0x001000000200780b */ /* 0x000fda0003f04200 */
[----:B------:R-:W-:Y:S05]  /*3b50*/  @P0 BRA P1, `(.L_x_25) ;  /* 0x00000000001c0947 */ /* 0x000fea0000800000 */
[----:B------:R-:W-:Y:S01]  /*3b60*/  IMAD.MOV.U32 R11, RZ, RZ, R12 ;  /* 0x000000ffff0b7224 */ /* 0x000fe200078e000c */
[----:B------:R-:W-:Y:S01]  /*3b70*/  MOV R2, 0x3bc0 ;  /* 0x00003bc000027802 */ /* 0x000fe20000000f00 */
[----:B------:R-:W-:Y:S02]  /*3b80*/  IMAD.MOV.U32 R9, RZ, RZ, R14 ;  /* 0x000000ffff097224 */ /* 0x000fe400078e000e */
[----:B------:R-:W-:Y:S02]  /*3b90*/  IMAD.MOV.U32 R10, RZ, RZ, R15 ;  /* 0x000000ffff0a7224 */ /* 0x000fe400078e000f */
[----:B------:R-:W-:-:S07]  /*3ba0*/  IMAD.MOV.U32 R12, RZ, RZ, R13 ;  /* 0x000000ffff0c7224 */ /* 0x000fce00078e000d */
[----:B------:R-:W-:Y:S05]  /*3bb0*/  CALL.REL.NOINC `($__internal_1_$__cuda_sm20_div_rn_f64_full) ;  /* 0x0000005000047944 */ /* 0x000fea0003c00000 */
[----:B------:R-:W-:-:S07]  /*3bc0*/  IMAD.MOV.U32 R11, RZ, RZ, R9 ;  /* 0x000000ffff0b7224 */ /* 0x000fce00078e0009 */
.L_x_25:
[----:B------:R-:W-:Y:S05]  /*3bd0*/  BSYNC.RECONVERGENT B2 ;  /* 0x0000000000027941 */ /* 0x000fea0003800200 */
.L_x_24:
[----:B------:R-:W-:Y:S01]  /*3be0*/  IMAD.MOV.U32 R44, RZ, RZ, 0x652b82fe ;  /* 0x652b82feff2c7424 */ /* 0x000fe200078e00ff */
[----:B------:R-:W-:Y:S01]  /*3bf0*/  UMOV UR10, 0xfefa39ef ;  /* 0xfefa39ef000a7882 */ /* 0x000fe20000000000 */
[----:B------:R-:W-:Y:S01]  /*3c00*/  IMAD.MOV.U32 R45, RZ, RZ, 0x3ff71547 ;  /* 0x3ff71547ff2d7424 */ /* 0x000fe200078e00ff */
[----:B------:R-:W-:Y:S01]  /*3c10*/  UMOV UR11, 0x3fe62e42 ;  /* 0x3fe62e42000b7882 */ /* 0x000fe20000000000 */
[----:B------:R-:W-:Y:S01]  /*3c20*/  DMUL R46, R24, R24 ;  /* 0x00000018182e7228 */ /* 0x000fe20000000000 */
[----:B------:R-:W-:Y:S01]  /*3c30*/  FSETP.GEU.AND P0, PT, |R11|, 4.1917929649353027344, PT ;  /* 0x4086232b0b00780b */ /* 0x000fe20003f0e200 */
[----:B------:R-:W-:Y:S02]  /*3c40*/  BSSY.RECONVERGENT B1, `(.L_x_26) ;  /* 0x000003a000017945 */ /* 0x000fe40003800200 */
[----:B------:R-:W-:-:S04]  /*3c50*/  DFMA R44, R10, R44, 6.75539944105574400000e+15 ;  /* 0x433800000a2c742b */ /* 0x000fc8000000002c */
[----:B------:R-:W-:-:S04]  /*3c60*/  DFMA R48, R22, R22, R46 ;  /* 0x000000161630722b */ /* 0x000fc8000000002e */
        /* <DEDUP_REMOVED lines=33> */
[----:B------:R-:W-:Y:S02]  /*3e80*/  DFMA R46, R14, R12, UR10 ;  /* 0x0000000a0e2e7e2b */ /* 0x000fe4000800000c */
[----:B------:R-:W-:-:S06]  /*3e90*/  DFMA R12, R26, R26, R48 ;  /* 0x0000001a1a0c722b */ /* 0x000fcc0000000030 */
[----:B------:R-:W-:Y:S02]  /*3ea0*/  DFMA R48, R14, R46, 1 ;  /* 0x3ff000000e30742b */ /* 0x000fe4000000002e */
[----:B------:R-:W0:Y:S02]  /*3eb0*/  MUFU.RSQ64H R47, R13 ;  /* 0x0000000d002f7308 */ /* 0x000e240000001c00 */
[----:B------:R-:W-:-:S04]  /*3ec0*/  VIADD R46, R13, 0xfcb00000 ;  /* 0xfcb000000d2e7836 */ /* 0x000fc80000000000 */
[----:B------:R-:W-:-:S10]  /*3ed0*/  DFMA R14, R14, R48, 1 ;  /* 0x3ff000000e0e742b */ /* 0x000fd40000000030 */
[----:B------:R-:W-:Y:S01]  /*3ee0*/  IMAD R51, R44, 0x100000, R15 ;  /* 0x001000002c337824 */ /* 0x000fe200078e020f */
[----:B0-----:R-:W-:Y:S01]  /*3ef0*/  DMUL R48, R46, R46 ;  /* 0x0000002e2e307228 */ /* 0x001fe20000000000 */
[----:B------:R-:W-:Y:S01]  /*3f00*/  IMAD.MOV.U32 R50, RZ, RZ, R14 ;  /* 0x000000ffff327224 */ /* 0x000fe200078e000e */
[----:B------:R-:W-:Y:S09]  /*3f10*/  @!P0 BRA `(.L_x_27) ;  /* 0x0000000000308947 */ /* 0x000ff20003800000 */
        /* <DEDUP_REMOVED lines=12> */
.L_x_27:
[----:B------:R-:W-:Y:S05]  /*3fe0*/  BSYNC.RECONVERGENT B1 ;  /* 0x0000000000017941 */ /* 0x000fea0003800200 */
.L_x_26:
[----:B------:R-:W-:Y:S01]  /*3ff0*/  DFMA R48, R12, -R48, 1 ;  /* 0x3ff000000c30742b */ /* 0x000fe20000000830 */
[----:B------:R-:W-:Y:S01]  /*4000*/  IMAD.MOV.U32 R14, RZ, RZ, 0x0 ;  /* 0x00000000ff0e7424 */ /* 0x000fe200078e00ff */
[----:B------:R-:W-:Y:S01]  /*4010*/  ISETP.GE.U32.AND P0, PT, R46, 0x7ca00000, PT ;  /* 0x7ca000002e00780c */ /* 0x000fe20003f06070 */
[----:B------:R-:W-:Y:S01]  /*4020*/  IMAD.MOV.U32 R15, RZ, RZ, 0x3fd80000 ;  /* 0x3fd80000ff0f7424 */ /* 0x000fe200078e00ff */
[----:B------:R-:W-:Y:S01]  /*4030*/  DMUL R32, R32, R36 ;  /* 0x0000002420207228 */ /* 0x000fe20000000000 */
[----:B------:R-:W-:Y:S04]  /*4040*/  BSSY.RECONVERGENT B2, `(.L_x_28) ;  /* 0x0000018000027945 */ /* 0x000fe80003800200 */
[----:B------:R-:W-:Y:S02]  /*4050*/  DFMA R14, R48, R14, 0.5 ;  /* 0x3fe00000300e742b */ /* 0x000fe4000000000e */
[----:B------:R-:W-:-:S02]  /*4060*/  DMUL R48, R46, R48 ;  /* 0x000000302e307228 */ /* 0x000fc40000000000 */
[----:B------:R-:W-:-:S06]  /*4070*/  DMUL R32, R32, R50 ;  /* 0x0000003220207228 */ /* 0x000fcc0000000000 */
[----:B------:R-:W-:-:S08]  /*4080*/  DFMA R14, R14, R48, R46 ;  /* 0x000000300e0e722b */ /* 0x000fd0000000002e */
[----:B------:R-:W-:Y:S02]  /*4090*/  DMUL R48, R12, R14 ;  /* 0x0000000e0c307228 */ /* 0x000fe40000000000 */
[----:B------:R-:W-:Y:S01]  /*40a0*/  IADD3 R45, PT, PT, R15, -0x100000, RZ ;  /* 0xfff000000f2d7810 */ /* 0x000fe20007ffe0ff */
[----:B------:R-:W-:-:S05]  /*40b0*/  IMAD.MOV.U32 R44, RZ, RZ, R14 ;  /* 0x000000ffff2c7224 */ /* 0x000fca00078e000e */
        /* <DEDUP_REMOVED lines=16> */
.L_x_29:
[----:B------:R-:W-:Y:S05]  /*41c0*/  BSYNC.RECONVERGENT B2 ;  /* 0x0000000000027941 */ /* 0x000fea0003800200 */
.L_x_28:
[----:B------:R-:W-:Y:S01]  /*41d0*/  DADD R10, R50, R34 ;  /* 0x00000000320a7229 */ /* 0x000fe20000000022 */
[----:B------:R-:W-:Y:S01]  /*41e0*/  IMAD.MOV.U32 R14, RZ, RZ, 0x652b82fe ;  /* 0x652b82feff0e7424 */ /* 0x000fe200078e00ff */
[----:B------:R-:W-:Y:S01]  /*41f0*/  UMOV UR10, 0xfefa39ef ;  /* 0xfefa39ef000a7882 */ /* 0x000fe20000000000 */
[----:B------:R-:W-:Y:S01]  /*4200*/  IMAD.MOV.U32 R15, RZ, RZ, 0x3ff71547 ;  /* 0x3ff71547ff0f7424 */ /* 0x000fe200078e00ff */
[----:B------:R-:W-:Y:S01]  /*4210*/  UMOV UR11, 0x3fe62e42 ;  /* 0x3fe62e42000b7882 */ /* 0x000fe20000000000 */
[----:B------:R-:W-:Y:S01]  /*4220*/  DADD R46, R24, -R20 ;  /* 0x00000000182e7229 */ /* 0x000fe20000000814 */
        /* <DEDUP_REMOVED lines=21> */
[----:B------:R-:W-:Y:S01]  /*4380*/  DADD R12, R22, -R18 ;  /* 0x00000000160c7229 */ /* 0x000fe20000000812 */
[----:B------:R-:W-:-:S05]  /*4390*/  UMOV UR11, 0x3efa0199 ;  /* 0x3efa0199000b7882 */ /* 0x000fca0000000000 */
[----:B------:R-:W-:Y:S01]  /*43a0*/  DFMA R44, R34, R44, UR10 ;  /* 0x0000000a222c7e2b */ /* 0x000fe2000800002c */
[----:B------:R-:W-:Y:S01]  /*43b0*/  UMOV UR10, 0x14761f65 ;  /* 0x14761f65000a7882 */ /* 0x000fe20000000000 */
[----:B------:R-:W-:Y:S01]  /*43c0*/  DFMA R46, R12, R12, R46 ;  /* 0x0000000c0c2e722b */ /* 0x000fe2000000002e */
[----:B------:R-:W-:Y:S01]  /*43d0*/  UMOV UR11, 0x3f2a01a0 ;  /* 0x3f2a01a0000b7882 */ /* 0x000fe20000000000 */
[----:B------:R-:W-:-:S04]  /*43e0*/  DADD R12, -R28, R26 ;  /* 0x000000001c0c7229 */ /* 0x000fc8000000011a */
[----:B------:R-:W-:Y:S01]  /*43f0*/  DFMA R44, R34, R44, UR10 ;  /* 0x0000000a222c7e2b */ /* 0x000fe2000800002c */
[----:B------:R-:W-:Y:S01]  /*4400*/  UMOV UR10, 0x1852b7af ;  /* 0x1852b7af000a7882 */ /* 0x000fe20000000000 */
[----:B------:R-:W-:Y:S02]  /*4410*/  UMOV UR11, 0x3f56c16c ;  /* 0x3f56c16c000b7882 */ /* 0x000fe40000000000 */
[----:B------:R-:W-:-:S04]  /*4420*/  DFMA R12, R12, R12, R46 ;  /* 0x0000000c0c0c722b */ /* 0x000fc8000000002e */
[C---:B------:R-:W-:Y:S01]  /*4430*/  DFMA R46, R34.reuse, R44, UR10 ;  /* 0x0000000a222e7e2b */ /* 0x040fe2000800002c */
[----:B------:R-:W-:Y:S01]  /*4440*/  UMOV UR10, 0x11122322 ;  /* 0x11122322000a7882 */ /* 0x000fe20000000000 */
[----:B------:R-:W-:Y:S01]  /*4450*/  UMOV UR11, 0x3f811111 ;  /* 0x3f811111000b7882 */ /* 0x000fe20000000000 */
[----:B------:R-:W0:Y:S03]  /*4460*/  MUFU.RSQ64H R45, R13 ;  /* 0x0000000d002d7308 */ /* 0x000e260000001c00 */
[----:B------:R-:W-:Y:S02]  /*4470*/  VIADD R44, R13, 0xfcb00000 ;  /* 0xfcb000000d2c7836 */ /* 0x000fe40000000000 */
        /* <DEDUP_REMOVED lines=33> */
.L_x_31:
[----:B------:R-:W-:Y:S05]  /*4690*/  BSYNC.RECONVERGENT B1 ;  /* 0x0000000000017941 */ /* 0x000fea0003800200 */
.L_x_30:
[----:B------:R-:W-:Y:S01]  /*46a0*/  ISETP.GE.U32.AND P0, PT, R44, 0x7ca00000, PT ;  /* 0x7ca000002c00780c */ /* 0x000fe20003f06070 */
[----:B------:R-:W-:Y:S01]  /*46b0*/  DFMA R10, R46, -R46, R12 ;  /* 0x8000002e2e0a722b */ /* 0x000fe2000000000c */
[----:B------:R-:W-:Y:S01]  /*46c0*/  VIADD R35, R49, 0xfff00000 ;  /* 0xfff0000031237836 */ /* 0x000fe20000000000 */
[----:B------:R-:W-:Y:S01]  /*46d0*/  BSSY.RECONVERGENT B2, `(.L_x_32) ;  /* 0x0000012000027945 */ /* 0x000fe20003800200 */
[----:B------:R-:W-:Y:S01]  /*46e0*/  IMAD.MOV.U32 R34, RZ, RZ, R48 ;  /* 0x000000ffff227224 */ /* 0x000fe200078e0030 */
[----:B------:R-:W-:-:S05]  /*46f0*/  DMUL R36, R50, R36 ;  /* 0x0000002432247228 */ /* 0x000fca0000000000 */
[----:B------:R-:W-:-:S03]  /*4700*/  DFMA R14, R10, R34, R46 ;  /* 0x000000220a0e722b */ /* 0x000fc6000000002e */
[----:B------:R-:W-:Y:S08]  /*4710*/  @!P0 BRA `(.L_x_33) ;  /* 0x0000000000348947 */ /* 0x000ff00003800000 */
[----:B------:R-:W-:Y:S01]  /*4720*/  IMAD.MOV.U32 R15, RZ, RZ, R12 ;  /* 0x000000ffff0f7224 */ /* 0x000fe200078e000c */
[----:B------:R-:W-:Y:S01]  /*4730*/  MOV R12, R11 ;  /* 0x0000000b000c7202 */ /* 0x000fe20000000f00 */
[----:B------:R-:W-:Y:S02]  /*4740*/  IMAD.MOV.U32 R14, RZ, RZ, R13 ;  /* 0x000000ffff0e7224 */ /* 0x000fe400078e000d */
[----:B------:R-:W-:Y:S02]  /*4750*/  IMAD.MOV.U32 R13, RZ, RZ, R10 ;  /* 0x000000ffff0d7224 */ /* 0x000fe400078e000a */
[----:B------:R-:W-:Y:S01]  /*4760*/  IMAD.MOV.U32 R9, RZ, RZ, R44 ;  /* 0x000000ffff097224 */ /* 0x000fe200078e002c */
[----:B------:R-:W-:Y:S01]  /*4770*/  MOV R44, 0x47d0 ;  /* 0x000047d0002c7802 */ /* 0x000fe20000000f00 */
[----:B------:R-:W-:Y:S02]  /*4780*/  IMAD.MOV.U32 R16, RZ, RZ, R48 ;  /* 0x000000ffff107224 */ /* 0x000fe400078e0030 */
[----:B------:R-:W-:-:S02]  /*4790*/  IMAD.MOV.U32 R11, RZ, RZ, R46 ;  /* 0x000000ffff0b7224 */ /* 0x000fc400078e002e */
[----:B------:R-:W-:Y:S02]  /*47a0*/  IMAD.MOV.U32 R10, RZ, RZ, R47 ;  /* 0x000000ffff0a7224 */ /* 0x000fe400078e002f */
[----:B------:R-:W-:-:S07]  /*47b0*/  IMAD.MOV.U32 R2, RZ, RZ, R35 ;  /* 0x000000ffff027224 */ /* 0x000fce00078e0023 */
[----:B------:R-:W-:Y:S05]  /*47c0*/  CALL.REL.NOINC `($__internal_2_$__cuda_sm20_dsqrt_rn_f64_mediumpath_v1) ;  /* 0x00000048009c7944 */ /* 0x000fea0003c00000 */
[----:B------:R-:W-:Y:S02]  /*47d0*/  IMAD.MOV.U32 R14, RZ, RZ, R9 ;  /* 0x000000ffff0e7224 */ /* 0x000fe400078e0009 */
[----:B------:R-:W-:-:S07]  /*47e0*/  IMAD.MOV.U32 R15, RZ, RZ, R2 ;  /* 0x000000ffff0f7224 */ /* 0x000fce00078e0002 */
.L_x_33:
[----:B------:R-:W-:Y:S05]  /*47f0*/  BSYNC.RECONVERGENT B2 ;  /* 0x0000000000027941 */ /* 0x000fea0003800200 */
.L_x_32:
        /* <DEDUP_REMOVED lines=25> */
.L_x_35:
[----:B------:R-:W-:Y:S05]  /*4990*/  BSYNC.RECONVERGENT B2 ;  /* 0x0000000000027941 */ /* 0x000fea0003800200 */
.L_x_34:
[----:B------:R-:W-:Y:S01]  /*49a0*/  IMAD.MOV.U32 R12, RZ, RZ, 0x652b82fe ;  /* 0x652b82feff0c7424 */ /* 0x000fe200078e00ff */
[----:B------:R-:W-:Y:S01]  /*49b0*/  UMOV UR10, 0xfefa39ef ;  /* 0xfefa39ef000a7882 */ /* 0x000fe20000000000 */
[----:B------:R-:W-:Y:S01]  /*49c0*/  IMAD.MOV.U32 R13, RZ, RZ, 0x3ff71547 ;  /* 0x3ff71547ff0d7424 */ /* 0x000fe200078e00ff */
[----:B------:R-:W-:Y:S01]  /*49d0*/  UMOV UR11, 0x3fe62e42 ;  /* 0x3fe62e42000b7882 */ /* 0x000fe20000000000 */
[----:B------:R-:W-:Y:S01]  /*49e0*/  FSETP.GEU.AND P0, PT, |R11|, 4.1917929649353027344, PT ;  /* 0x4086232b0b00780b */ /* 0x000fe20003f0e200 */
[----:B------:R-:W-:Y:S03]  /*49f0*/  BSSY.RECONVERGENT B1, `(.L_x_36) ;  /* 0x0000035000017945 */ /* 0x000fe60003800200 */
[----:B------:R-:W-:-:S08]  /*4a00*/  DFMA R12, R10, R12, 6.75539944105574400000e+15 ;  /* 0x433800000a0c742b */ /* 0x000fd0000000000c */
        /* <DEDUP_REMOVED lines=33> */
[----:B------:R-:W-:-:S08]  /*4c20*/  DFMA R34, R14, R34, UR10 ;  /* 0x0000000a0e227e2b */ /* 0x000fd00008000022 */
[----:B------:R-:W-:-:S08]  /*4c30*/  DFMA R34, R14, R34, 1 ;  /* 0x3ff000000e22742b */ /* 0x000fd00000000022 */
[----:B------:R-:W-:-:S10]  /*4c40*/  DFMA R34, R14, R34, 1 ;  /* 0x3ff000000e22742b */ /* 0x000fd40000000022 */
[----:B------:R-:W-:Y:S02]  /*4c50*/  IMAD R15, R12, 0x100000, R35 ;  /* 0x001000000c0f7824 */ /* 0x000fe400078e0223 */
[----:B------:R-:W-:Y:S01]  /*4c60*/  IMAD.MOV.U32 R14, RZ, RZ, R34 ;  /* 0x000000ffff0e7224 */ /* 0x000fe200078e0022 */
[----:B------:R-:W-:Y:S06]  /*4c70*/  @!P0 BRA `(.L_x_37) ;  /* 0x0000000000308947 */ /* 0x000fec0003800000 */
[----:B------:R-:W-:Y:S01]  /*4c80*/  FSETP.GEU.AND P1, PT, |R11|, 4.2275390625, PT ;  /* 0x408748000b00780b */ /* 0x000fe20003f2e200 */
[C---:B------:R-:W-:Y:S02]  /*4c90*/  DADD R14, R10.reuse, +INF ;  /* 0x7ff000000a0e7429 */ /* 0x040fe40000000000 */
[----:B------:R-:W-:-:S08]  /*4ca0*/  DSETP.GEU.AND P0, PT, R10, RZ, PT ;  /* 0x000000ff0a00722a */ /* 0x000fd00003f0e000 */
[----:B------:R-:W-:Y:S02]  /*4cb0*/  FSEL R14, R14, RZ, P0 ;  /* 0x000000ff0e0e7208 */ /* 0x000fe40000000000 */
[----:B------:R-:W-:Y:S02]  /*4cc0*/  @!P1 LEA.HI R2, R12, R12, RZ, 0x1 ;  /* 0x0000000c0c029211 */ /* 0x000fe400078f08ff */
[----:B------:R-:W-:Y:S02]  /*4cd0*/  FSEL R15, R15, RZ, P0 ;  /* 0x000000ff0f0f7208 */ /* 0x000fe40000000000 */
[----:B------:R-:W-:-:S05]  /*4ce0*/  @!P1 SHF.R.S32.HI R9, RZ, 0x1, R2 ;  /* 0x00000001ff099819 */ /* 0x000fca0000011402 */
[----:B------:R-:W-:Y:S02]  /*4cf0*/  @!P1 IMAD.IADD R10, R12, 0x1, -R9 ;  /* 0x000000010c0a9824 */ /* 0x000fe400078e0a09 */
[----:B------:R-:W-:-:S03]  /*4d00*/  @!P1 IMAD R35, R9, 0x100000, R35 ;  /* 0x0010000009239824 */ /* 0x000fc600078e0223 */
[----:B------:R-:W-:Y:S01]  /*4d10*/  @!P1 LEA R11, R10, 0x3ff00000, 0x14 ;  /* 0x3ff000000a0b9811 */ /* 0x000fe200078ea0ff */
[----:B------:R-:W-:-:S06]  /*4d20*/  @!P1 IMAD.MOV.U32 R10, RZ, RZ, RZ ;  /* 0x000000ffff0a9224 */ /* 0x000fcc00078e00ff */
[----:B------:R-:W-:-:S11]  /*4d30*/  @!P1 DMUL R14, R34, R10 ;  /* 0x0000000a220e9228 */ /* 0x000fd60000000000 */
.L_x_37:
[----:B------:R-:W-:Y:S05]  /*4d40*/  BSYNC.RECONVERGENT B1 ;  /* 0x0000000000017941 */ /* 0x000fea0003800200 */
.L_x_36:
[----:B------:R-:W-:Y:S01]  /*4d50*/  DMUL R36, R36, R14 ;  /* 0x0000000e24247228 */ /* 0x000fe20000000000 */
[----:B------:R-:W-:Y:S01]  /*4d60*/  IMAD.MOV.U32 R10, RZ, RZ, 0x1 ;  /* 0x00000001ff0a7424 */ /* 0x000fe200078e00ff */
[----:B------:R-:W-:Y:S01]  /*4d70*/  FSETP.GEU.AND P1, PT, |R33|, 6.5827683646048100446e-37, PT ;  /* 0x036000002100780b */ /* 0x000fe20003f2e200 */
[----:B------:R-:W-:Y:S03]  /*4d80*/  BSSY.RECONVERGENT B2, `(.L_x_38) ;  /* 0x0000014000027945 */ /* 0x000fe60003800200 */
        /* <DEDUP_REMOVED lines=19> */
.L_x_39:
[----:B------:R-:W-:Y:S05]  /*4ec0*/  BSYNC.RECONVERGENT B2 ;  /* 0x0000000000027941 */ /* 0x000fea0003800200 */
.L_x_38:
[----:B------:R-:W-:Y:S01]  /*4ed0*/  IMAD.MOV.U32 R32, RZ, RZ, R18 ;  /* 0x000000ffff207224 */ /* 0x000fe200078e0012 */
[----:B------:R-:W-:Y:S01]  /*4ee0*/  MOV R35, R21 ;  /* 0x0000001500237202 */ /* 0x000fe20000000f00 */
[----:B------:R-:W-:Y:S02]  /*4ef0*/  IMAD.MOV.U32 R33, RZ, RZ, R19 ;  /* 0x000000ffff217224 */ /* 0x000fe400078e0013 */
[----:B------:R-:W-:Y:S02]  /*4f00*/  IMAD.MOV.U32 R34, RZ, RZ, R20 ;  /* 0x000000ffff227224 */ /* 0x000fe400078e0014 */
[----:B------:R-:W-:Y:S02]  /*4f10*/  IMAD.MOV.U32 R36, RZ, RZ, R28 ;  /* 0x000000ffff247224 */ /* 0x000fe400078e001c */
[----:B------:R-:W-:Y:S01]  /*4f20*/  IMAD.MOV.U32 R37, RZ, RZ, R29 ;  /* 0x000000ffff257224 */ /* 0x000fe200078e001d */
[----:B------:R-:W-:Y:S06]  /*4f30*/  BRA `(.L_x_40) ;  /* 0x0000002400507947 */ /* 0x000fec0003800000 */
.L_x_13:
        /* <DEDUP_REMOVED lines=21> */
[----:B------:R-:W-:Y:S01]  /*5090*/  LOP3.LUT R17, R3, R42, RZ, 0x3c, !PT ;  /* 0x0000002a03117212 */ /* 0x000fe200078e3cff */
[----:B------:R-:W-:Y:S01]  /*50a0*/  IMAD.SHL.U32 R3, R9, 0x2, RZ ;  /* 0x0000000209037824 */ /* 0x000fe200078e00ff */
[----:B------:R-:W-:Y:S02]  /*50b0*/  LOP3.LUT R5, R5, R4, RZ, 0x3c, !PT ;  /* 0x0000000405057212 */ /* 0x000fe400078e3cff */
[----:B------:R-:W-:Y:S01]  /*50c0*/  IADD3 R10, PT, PT, R43, 0x10974f, R42 ;  /* 0x0010974f2b0a7810 */ /* 0x000fe20007ffe02a */
[----:B------:R-:W-:Y:S01]  /*50d0*/  IMAD.SHL.U32 R2, R17, 0x10, RZ ;  /* 0x0000001011027824 */ /* 0x000fe200078e00ff */
[----:B------:R-:W-:Y:S01]  /*50e0*/  IADD3 R33, PT, PT, R43, 0x161f14, R17 ;  /* 0x00161f142b217810 */ /* 0x000fe20007ffe011 */
[----:B------:R-:W-:-:S02]  /*50f0*/  IMAD.SHL.U32 R4, R5, 0x2, RZ ;  /* 0x0000000205047824 */ /* 0x000fc400078e00ff */
[----:B------:R-:W-:Y:S01]  /*5100*/  IMAD.WIDE.U32 R10, R10, 0x200000, RZ ;  /* 0x002000000a0a7825 */ /* 0x000fe200078e00ff */
[----:B------:R-:W-:Y:S02]  /*5110*/  LOP3.LUT R2, R9, R3, R2, 0x96, !PT ;  /* 0x0000000309027212 */ /* 0x000fe400078e9602 */
[----:B------:R-:W-:Y:S02]  /*5120*/  SHF.R.U32.HI R9, RZ, 0x2, R12 ;  /* 0x00000002ff097819 */ /* 0x000fe4000001160c */
[----:B------:R-:W-:Y:S02]  /*5130*/  LOP3.LUT R3, R2, R17, RZ, 0x3c, !PT ;  /* 0x0000001102037212 */ /* 0x000fe400078e3cff */
[----:B------:R-:W-:Y:S02]  /*5140*/  LOP3.LUT R9, R9, R12, RZ, 0x3c, !PT ;  /* 0x0000000c09097212 */ /* 0x000fe400078e3cff */
[----:B------:R-:W-:Y:S01]  /*5150*/  IADD3 R14, PT, PT, R43, 0x1ba6d9, R3 ;  /* 0x001ba6d92b0e7810 */ /* 0x000fe20007ffe003 */
[----:B------:R-:W-:Y:S01]  /*5160*/  IMAD.SHL.U32 R2, R3, 0x10, RZ ;  /* 0x0000001003027824 */ /* 0x000fe200078e00ff */
[----:B------:R-:W-:Y:S01]  /*5170*/  LOP3.LUT R12, R10, R13, RZ, 0x3c, !PT ;  /* 0x0000000d0a0c7212 */ /* 0x000fe200078e3cff */
[----:B------:R-:W-:-:S02]  /*5180*/  IMAD.MOV.U32 R13, RZ, RZ, R11 ;  /* 0x000000ffff0d7224 */ /* 0x000fc400078e000b */
[----:B------:R-:W-:Y:S01]  /*5190*/  IMAD.WIDE.U32 R14, R14, 0x200000, RZ ;  /* 0x002000000e0e7825 */ /* 0x000fe200078e00ff */
[----:B------:R-:W-:-:S03]  /*51a0*/  LOP3.LUT R4, R5, R4, R2, 0x96, !PT ;  /* 0x0000000405047212 */ /* 0x000fc600078e9602 */
[----:B------:R-:W-:Y:S01]  /*51b0*/  IMAD.SHL.U32 R5, R9, 0x2, RZ ;  /* 0x0000000209057824 */ /* 0x000fe200078e00ff */
[----:B------:R-:W-:Y:S01]  /*51c0*/  LOP3.LUT R4, R4, R3, RZ, 0x3c, !PT ;  /* 0x0000000304047212 */ /* 0x000fe200078e3cff */
[----:B------:R-:W0:Y:S01]  /*51d0*/  I2F.F64.U64 R12, R12 ;  /* 0x0000000c000c7312 */ /* 0x000e220000301800 */
[----:B------:R-:W-:Y:S01]  /*51e0*/  LOP3.LUT R32, R14, R33, RZ, 0x3c, !PT ;  /* 0x000000210e207212 */ /* 0x000fe200078e3cff */
[----:B------:R-:W-:Y:S01]  /*51f0*/  IMAD.MOV.U32 R33, RZ, RZ, R15 ;  /* 0x000000ffff217224 */ /* 0x000fe200078e000f */
[----:B------:R-:W-:Y:S01]  /*5200*/  IADD3 R35, PT, PT, R43, 0x212e9e, R4 ;  /* 0x00212e9e2b237810 */ /* 0x000fe20007ffe004 */
[----:B------:R-:W-:-:S04]  /*5210*/  IMAD.SHL.U32 R2, R4, 0x10, RZ ;  /* 0x0000001004027824 */ /* 0x000fc800078e00ff */
[----:B------:R-:W1:Y:S01]  /*5220*/  I2F.F64.U64 R32, R32 ;  /* 0x0000002000207312 */ /* 0x000e620000301800 */
[----:B------:R-:W-:Y:S02]  /*5230*/  LOP3.LUT R5, R9, R5, R2, 0x96, !PT ;  /* 0x0000000509057212 */ /* 0x000fe400078e9602 */
[----:B------:R-:W-:Y:S02]  /*5240*/  MOV R2, 0x5390 ;  /* 0x0000539000027802 */ /* 0x000fe40000000f00 */
[----:B------:R-:W-:Y:S01]  /*5250*/  LOP3.LUT R5, R5, R4, RZ, 0x3c, !PT ;  /* 0x0000000405057212 */ /* 0x000fe200078e3cff */
[----:B0-----:R-:W-:-:S03]  /*5260*/  DFMA R14, R12, R6, 5.5511151231257827021e-17 ;  /* 0x3c9000000c0e742b */ /* 0x001fc60000000006 */
[----:B------:R-:W-:-:S05]  /*5270*/  IADD3 R10, PT, PT, R43, 0x26b663, R5 ;  /* 0x0026b6632b0a7810 */ /* 0x000fca0007ffe005 */
[----:B------:R-:W-:Y:S01]  /*5280*/  IMAD.WIDE.U32 R10, R10, 0x200000, RZ ;  /* 0x002000000a0a7825 */ /* 0x000fe200078e00ff */
[-C--:B-1----:R-:W-:Y:S02]  /*5290*/  DFMA R12, R32, R6.reuse, 5.5511151231257827021e-17 ;  /* 0x3c900000200c742b */ /* 0x082fe40000000006 */
[----:B------:R-:W-:Y:S01]  /*52a0*/  DADD R14, R14, R14 ;  /* 0x000000000e0e7229 */ /* 0x000fe2000000000e */
[----:B------:R-:W-:Y:S01]  /*52b0*/  LOP3.LUT R34, R10, R35, RZ, 0x3c, !PT ;  /* 0x000000230a227212 */ /* 0x000fe200078e3cff */
[----:B------:R-:W-:Y:S02]  /*52c0*/  IMAD.MOV.U32 R35, RZ, RZ, R11 ;  /* 0x000000ffff237224 */ /* 0x000fe400078e000b */
[----:B------:R-:W0:Y:S02]  /*52d0*/  LDC.64 R10, c[0x0][0x388] ;  /* 0x0000e200ff0a7b82 */ /* 0x000e240000000a00 */
[----:B------:R-:W-:Y:S02]  /*52e0*/  DADD R12, R12, R12 ;  /* 0x000000000c0c7229 */ /* 0x000fe4000000000c */
[----:B------:R-:W1:Y:S02]  /*52f0*/  I2F.F64.U64 R34, R34 ;  /* 0x0000002200227312 */ /* 0x000e640000301800 */
[----:B-1----:R-:W-:-:S02]  /*5300*/  DFMA R6, R34, R6, 5.5511151231257827021e-17 ;  /* 0x3c9000002206742b */ /* 0x002fc40000000006 */
[-CC-:B0-----:R-:W-:Y:S02]  /*5310*/  DFMA R14, R14, R10.reuse, -R10.reuse ;  /* 0x0000000a0e0e722b */ /* 0x181fe4000000080a */
[----:B------:R-:W-:-:S04]  /*5320*/  DFMA R12, R12, R10, -R10 ;  /* 0x0000000a0c0c722b */ /* 0x000fc8000000080a */
[----:B------:R-:W-:Y:S02]  /*5330*/  DADD R6, R6, R6 ;  /* 0x0000000006067229 */ /* 0x000fe40000000006 */
[----:B------:R-:W-:Y:S02]  /*5340*/  DADD R32, R18, R14 ;  /* 0x0000000012207229 */ /* 0x000fe4000000000e */
[----:B------:R-:W-:-:S04]  /*5350*/  DADD R34, R20, R12 ;  /* 0x0000000014227229 */ /* 0x000fc8000000000c */
[----:B------:R-:W-:-:S08]  /*5360*/  DFMA R6, R6, R10, -R10 ;  /* 0x0000000a0606722b */ /* 0x000fd0000000080a */
        /* <DEDUP_REMOVED lines=27> */
.L_x_42:
[----:B------:R-:W-:Y:S05]  /*5520*/  BSYNC.RECONVERGENT B2 ;  /* 0x0000000000027941 */ /* 0x000fea0003800200 */
.L_x_41:
        /* <DEDUP_REMOVED lines=15> */
[----:B------:R-:W-:Y:S01]  /*5620*/  IADD3 R41, PT, PT, R15, -0x100000, RZ ;  /* 0xfff000000f297810 */ /* 0x000fe20007ffe0ff */
[----:B------:R-:W-:-:S05]  /*5630*/  IMAD.MOV.U32 R40, RZ, RZ, R14 ;  /* 0x000000ffff287224 */ /* 0x000fca00078e000e */
[----:B------:R-:W-:-:S08]  /*5640*/  DFMA R10, R46, -R46, R12 ;  /* 0x8000002e2e0a722b */ /* 0x000fd0000000000c */
[----:B------:R-:W-:Y:S01]  /*5650*/  DFMA R38, R10, R40, R46 ;  /* 0x000000280a26722b */ /* 0x000fe2000000002e */
[----:B------:R-:W-:Y:S10]  /*5660*/  @!P0 BRA `(.L_x_44) ;  /* 0x0000000000348947 */ /* 0x000ff40003800000 */
[----:B------:R-:W-:Y:S02]  /*5670*/  IMAD.MOV.U32 R16, RZ, RZ, R14 ;  /* 0x000000ffff107224 */ /* 0x000fe400078e000e */
[----:B------:R-:W-:Y:S02]  /*5680*/  IMAD.MOV.U32 R15, RZ, RZ, R12 ;  /* 0x000000ffff0f7224 */ /* 0x000fe400078e000c */
[----:B------:R-:W-:Y:S02]  /*5690*/  IMAD.MOV.U32 R14, RZ, RZ, R13 ;  /* 0x000000ffff0e7224 */ /* 0x000fe400078e000d */
[----:B------:R-:W-:Y:S02]  /*56a0*/  IMAD.MOV.U32 R13, RZ, RZ, R10 ;  /* 0x000000ffff0d7224 */ /* 0x000fe400078e000a */
[----:B------:R-:W-:Y:S02]  /*56b0*/  IMAD.MOV.U32 R12, RZ, RZ, R11 ;  /* 0x000000ffff0c7224 */ /* 0x000fe400078e000b */
[----:B------:R-:W-:Y:S01]  /*56c0*/  IMAD.MOV.U32 R9, RZ, RZ, R44 ;  /* 0x000000ffff097224 */ /* 0x000fe200078e002c */
[----:B------:R-:W-:Y:S01]  /*56d0*/  MOV R44, 0x5720 ;  /* 0x00005720002c7802 */ /* 0x000fe20000000f00 */
[----:B------:R-:W-:-:S02]  /*56e0*/  IMAD.MOV.U32 R11, RZ, RZ, R46 ;  /* 0x000000ffff0b7224 */ /* 0x000fc400078e002e */
[----:B------:R-:W-:Y:S02]  /*56f0*/  IMAD.MOV.U32 R10, RZ, RZ, R47 ;  /* 0x000000ffff0a7224 */ /* 0x000fe400078e002f */
[----:B------:R-:W-:-:S07]  /*5700*/  IMAD.MOV.U32 R2, RZ, RZ, R41 ;  /* 0x000000ffff027224 */ /* 0x000fce00078e0029 */
[----:B------:R-:W-:Y:S05]  /*5710*/  CALL.REL.NOINC `($__internal_2_$__cuda_sm20_dsqrt_rn_f64_mediumpath_v1) ;  /* 0x0000003800c87944 */ /* 0x000fea0003c00000 */
[----:B------:R-:W-:Y:S02]  /*5720*/  IMAD.MOV.U32 R38, RZ, RZ, R9 ;  /* 0x000000ffff267224 */ /* 0x000fe400078e0009 */
[----:B------:R-:W-:-:S07]  /*5730*/  IMAD.MOV.U32 R39, RZ, RZ, R2 ;  /* 0x000000ffff277224 */ /* 0x000fce00078e0002 */
.L_x_44:
[----:B------:R-:W-:Y:S05]  /*5740*/  BSYNC.RECONVERGENT B2 ;  /* 0x0000000000027941 */ /* 0x000fea0003800200 */
.L_x_43:
        /* <DEDUP_REMOVED lines=28> */
[----:B------:R-:W-:Y:S02]  /*5910*/  IMAD.MOV.U32 R10, RZ, RZ, R47 ;  /* 0x000000ffff0a7224 */ /* 0x000fe400078e002f */
[----:B------:R-:W-:-:S07]  /*5920*/  IMAD.MOV.U32 R2, RZ, RZ, R41 ;  /* 0x000000ffff027224 */ /* 0x000fce00078e0029 */
[----:B------:R-:W-:Y:S05]  /*5930*/  CALL.REL.NOINC `($__internal_2_$__cuda_sm20_dsqrt_rn_f64_mediumpath_v1) ;  /* 0x0000003800407944 */ /* 0x000fea0003c00000 */
[----:B------:R-:W-:Y:S02]  /*5940*/  IMAD.MOV.U32 R14, RZ, RZ, R9 ;  /* 0x000000ffff0e7224 */ /* 0x000fe400078e0009 */
[----:B------:R-:W-:-:S07]  /*5950*/  IMAD.MOV.U32 R15, RZ, RZ, R2 ;  /* 0x000000ffff0f7224 */ /* 0x000fce00078e0002 */
.L_x_46:
[----:B------:R-:W-:Y:S05]  /*5960*/  BSYNC.RECONVERGENT B2 ;  /* 0x0000000000027941 */ /* 0x000fea0003800200 */
.L_x_45:
[----:B------:R-:W-:Y:S01]  /*5970*/  DADD R10, R14, R38 ;  /* 0x000000000e0a7229 */ /* 0x000fe20000000026 */
[----:B------:R-:W-:Y:S01]  /*5980*/  UMOV UR10, 0xfefa39ef ;  /* 0xfefa39ef000a7882 */ /* 0x000fe20000000000 */
[----:B------:R-:W-:Y:S01]  /*5990*/  IMAD.MOV.U32 R14, RZ, RZ, 0x652b82fe ;  /* 0x652b82feff0e7424 */ /* 0x000fe200078e00ff */
[----:B------:R-:W-:Y:S01]  /*59a0*/  MOV R15, 0x3ff71547 ;  /* 0x3ff71547000f7802 */ /* 0x000fe20000000f00 */
        /* <DEDUP_REMOVED lines=24> */
[----:B------:R-:W-:-:S05]  /*5b30*/  DADD R12, R22, -R32 ;  /* 0x00000000160c7229 */ /* 0x000fca0000000820 */
[----:B------:R-:W-:Y:S01]  /*5b40*/  DFMA R44, R40, R44, UR10 ;  /* 0x0000000a282c7e2b */ /* 0x000fe2000800002c */
[----:B------:R-:W-:Y:S01]  /*5b50*/  UMOV UR10, 0x14761f65 ;  /* 0x14761f65000a7882 */ /* 0x000fe20000000000 */
[----:B------:R-:W-:Y:S01]  /*5b60*/  UMOV UR11, 0x3f2a01a0 ;  /* 0x3f2a01a0000b7882 */ /* 0x000fe20000000000 */
[----:B------:R-:W-:Y:S02]  /*5b70*/  DFMA R46, R12, R12, R46 ;  /* 0x0000000c0c2e722b */ /* 0x000fe4000000002e */
[----:B------:R-:W-:-:S03]  /*5b80*/  DADD R12, R26, -R36 ;  /* 0x000000001a0c7229 */ /* 0x000fc60000000824 */
        /* <DEDUP_REMOVED lines=42> */
.L_x_48:
[----:B------:R-:W-:Y:S05]  /*5e30*/  BSYNC.RECONVERGENT B1 ;  /* 0x0000000000017941 */ /* 0x000fea0003800200 */
.L_x_47:
[----:B------:R-:W-:Y:S01]  /*5e40*/  ISETP.GE.U32.AND P0, PT, R46, 0x7ca00000, PT ;  /* 0x7ca000002e00780c */ /* 0x000fe20003f06070 */
[----:B------:R-:W-:Y:S01]  /*5e50*/  DFMA R10, R48, -R48, R12 ;  /* 0x80000030300a722b */ /* 0x000fe2000000000c */
[----:B------:R-:W-:Y:S01]  /*5e60*/  VIADD R45, R51, 0xfff00000 ;  /* 0xfff00000332d7836 */ /* 0x000fe20000000000 */
[----:B------:R-:W-:Y:S01]  /*5e70*/  BSSY.RECONVERGENT B2, `(.L_x_49) ;  /* 0x0000011000027945 */ /* 0x000fe20003800200 */
[----:B------:R-:W-:-:S06]  /*5e80*/  IMAD.MOV.U32 R44, RZ, RZ, R50 ;  /* 0x000000ffff2c7224 */ /* 0x000fcc00078e0032 */
[----:B------:R-:W-:-:S03]  /*5e90*/  DFMA R14, R10, R44, R48 ;  /* 0x0000002c0a0e722b */ /* 0x000fc60000000030 */
[----:B------:R-:W-:Y:S08]  /*5ea0*/  @!P0 BRA `(.L_x_50) ;  /* 0x0000000000348947 */ /* 0x000ff00003800000 */
        /* <DEDUP_REMOVED lines=13> */
.L_x_50:
[----:B------:R-:W-:Y:S05]  /*5f80*/  BSYNC.RECONVERGENT B2 ;  /* 0x0000000000027941 */ /* 0x000fea0003800200 */
.L_x_49:
        /* <DEDUP_REMOVED lines=25> */
.L_x_52:
[----:B------:R-:W-:Y:S05]  /*6120*/  BSYNC.RECONVERGENT B2 ;  /* 0x0000000000027941 */ /* 0x000fea0003800200 */
.L_x_51:
[----:B------:R-:W-:Y:S01]  /*6130*/  MOV R44, 0x652b82fe ;  /* 0x652b82fe002c7802 */ /* 0x000fe20000000f00 */
[----:B------:R-:W-:Y:S01]  /*6140*/  IMAD.MOV.U32 R45, RZ, RZ, 0x3ff71547 ;  /* 0x3ff71547ff2d7424 */ /* 0x000fe200078e00ff */
[----:B------:R-:W-:Y:S01]  /*6150*/  UMOV UR10, 0xfefa39ef ;  /* 0xfefa39ef000a7882 */ /* 0x000fe20000000000 */
[----:B------:R-:W-:Y:S01]  /*6160*/  UMOV UR11, 0x3fe62e42 ;  /* 0x3fe62e42000b7882 */ /* 0x000fe20000000000 */
[----:B------:R-:W-:Y:S01]  /*6170*/  DMUL R46, R20, R20 ;  /* 0x00000014142e7228 */ /* 0x000fe20000000000 */
[----:B------:R-:W-:Y:S01]  /*6180*/  FSETP.GEU.AND P0, PT, |R11|, 4.1917929649353027344, PT ;  /* 0x4086232b0b00780b */ /* 0x000fe20003f0e200 */
[----:B------:R-:W-:Y:S01]  /*6190*/  BSSY.RECONVERGENT B1, `(.L_x_53) ;  /* 0x000003a000017945 */ /* 0x000fe20003800200 */
[----:B------:R-:W-:-:S05]  /*61a0*/  DFMA R44, R10, R44, 6.75539944105574400000e+15 ;  /* 0x433800000a2c742b */ /* 0x000fca000000002c */
[----:B------:R-:W-:-:S03]  /*61b0*/  DFMA R48, R18, R18, R46 ;  /* 0x000000121230722b */ /* 0x000fc6000000002e */
        /* <DEDUP_REMOVED lines=55> */
.L_x_54:
[----:B------:R-:W-:Y:S05]  /*6530*/  BSYNC.RECONVERGENT B1 ;  /* 0x0000000000017941 */ /* 0x000fea0003800200 */
.L_x_53:
        /* <DEDUP_REMOVED lines=29> */
.L_x_56:
[----:B------:R-:W-:Y:S05]  /*6710*/  BSYNC.RECONVERGENT B2 ;  /* 0x0000000000027941 */ /* 0x000fea0003800200 */
.L_x_55:
[----:B------:R-:W-:Y:S01]  /*6720*/  DADD R10, R50, R38 ;  /* 0x00000000320a7229 */ /* 0x000fe20000000026 */
[----:B------:R-:W-:Y:S01]  /*6730*/  IMAD.MOV.U32 R14, RZ, RZ, 0x652b82fe ;  /* 0x652b82feff0e7424 */ /* 0x000fe200078e00ff */
[----:B------:R-:W-:Y:S01]  /*6740*/  UMOV UR10, 0xfefa39ef ;  /* 0xfefa39ef000a7882 */ /* 0x000fe20000000000 */
[----:B------:R-:W-:Y:S01]  /*6750*/  IMAD.MOV.U32 R15, RZ, RZ, 0x3ff71547 ;  /* 0x3ff71547ff0f7424 */ /* 0x000fe200078e00ff */
[----:B------:R-:W-:Y:S01]  /*6760*/  UMOV UR11, 0x3fe62e42 ;  /* 0x3fe62e42000b7882 */ /* 0x000fe20000000000 */
[----:B------:R-:W-:Y:S01]  /*6770*/  DADD R46, R24, -R20 ;  /* 0x00000000182e7229 */ /* 0x000fe20000000814 */
[----:B------:R-:W-:Y:S01]  /*6780*/  MOV R50, 0x0 ;  /* 0x0000000000327802 */ /* 0x000fe20000000f00 */
[----:B------:R-:W-:Y:S01]  /*6790*/  IMAD.MOV.U32 R51, RZ, RZ, 0x3fd80000 ;  /* 0x3fd80000ff337424 */ /* 0x000fe200078e00ff */
[----:B------:R-:W-:Y:S01]  /*67a0*/  DMUL R10, R10, -2 ;  /* 0xc00000000a0a7828 */ /* 0x000fe20000000000 */
[----:B------:R-:W-:Y:S04]  /*67b0*/  BSSY.RECONVERGENT B1, `(.L_x_57) ;  /* 0x0000043000017945 */ /* 0x000fe80003800200 */
        /* <DEDUP_REMOVED lines=66> */
.L_x_58:
[----:B------:R-:W-:Y:S05]  /*6be0*/  BSYNC.RECONVERGENT B1 ;  /* 0x0000000000017941 */ /* 0x000fea0003800200 */
.L_x_57:
        /* <DEDUP_REMOVED lines=21> */
.L_x_60:
[----:B------:R-:W-:Y:S05]  /*6d40*/  BSYNC.RECONVERGENT B2 ;  /* 0x0000000000027941 */ /* 0x000fea0003800200 */
.L_x_59:
        /* <DEDUP_REMOVED lines=25> */
.L_x_62:
[----:B------:R-:W-:Y:S05]  /*6ee0*/  BSYNC.RECONVERGENT B2 ;  /* 0x0000000000027941 */ /* 0x000fea0003800200 */
.L_x_61:
        /* <DEDUP_REMOVED lines=43> */
[----:B------:R-:W-:Y:S01]  /*71a0*/  LEA R15, R12, R39, 0x14 ;  /* 0x000000270c0f7211 */ /* 0x000fe200078ea0ff */
        /* <DEDUP_REMOVED lines=14> */
.L_x_64:
[----:B------:R-:W-:Y:S05]  /*7290*/  BSYNC.RECONVERGENT B1 ;  /* 0x0000000000017941 */ /* 0x000fea0003800200 */
.L_x_63:
        /* <DEDUP_REMOVED lines=23> */
.L_x_66:
[----:B------:R-:W-:Y:S05]  /*7410*/  BSYNC.RECONVERGENT B2 ;  /* 0x0000000000027941 */ /* 0x000fea0003800200 */
.L_x_65:
[----:B------:R-:W-:Y:S02]  /*7420*/  IMAD.MOV.U32 R6, RZ, RZ, R22 ;  /* 0x000000ffff067224 */ /* 0x000fe400078e0016 */
[----:B------:R-:W-:Y:S02]  /*7430*/  IMAD.MOV.U32 R7, RZ, RZ, R23 ;  /* 0x000000ffff077224 */ /* 0x000fe400078e0017 */
[----:B------:R-:W-:Y:S02]  /*7440*/  IMAD.MOV.U32 R38, RZ, RZ, R24 ;  /* 0x000000ffff267224 */ /* 0x000fe400078e0018 */
[----:B------:R-:W-:Y:S02]  /*7450*/  IMAD.MOV.U32 R39, RZ, RZ, R25 ;  /* 0x000000ffff277224 */ /* 0x000fe400078e0019 */
[----:B------:R-:W-:Y:S02]  /*7460*/  IMAD.MOV.U32 R40, RZ, RZ, R26 ;  /* 0x000000ffff287224 */ /* 0x000fe400078e001a */
[----:B------:R-:W-:-:S07]  /*7470*/  IMAD.MOV.U32 R41, RZ, RZ, R27 ;  /* 0x000000ffff297224 */ /* 0x000fce00078e001b */
.L_x_40:
[----:B------:R-:W-:Y:S05]  /*7480*/  BSYNC.RECONVERGENT B0 ;  /* 0x0000000000007941 */ /* 0x000fea0003800200 */
.L_x_12:
[----:B------:R-:W-:Y:S01]  /*7490*/  SHF.R.U32.HI R9, RZ, 0x2, R42 ;  /* 0x00000002ff097819 */ /* 0x000fe2000001162a */
[----:B------:R-:W-:Y:S01]  /*74a0*/  IMAD.SHL.U32 R2, R5, 0x10, RZ ;  /* 0x0000001005027824 */ /* 0x000fe200078e00ff */
[----:B------:R-:W-:Y:S01]  /*74b0*/  SHF.R.U32.HI R14, RZ, 0x2, R17 ;  /* 0x00000002ff0e7819 */ /* 0x000fe20000011611 */
[----:B------:R-:W-:Y:S01]  /*74c0*/  DMUL R10, R10, R10 ;  /* 0x0000000a0a0a7228 */ /* 0x000fe20000000000 */
[----:B------:R-:W-:Y:S01]  /*74d0*/  LOP3.LUT R9, R9, R42, RZ, 0x3c, !PT ;  /* 0x0000002a09097212 */ /* 0x000fe200078e3cff */
[----:B------:R-:W-:Y:S01]  /*74e0*/  IMAD.MOV.U32 R16, RZ, RZ, 0x80000 ;  /* 0x00080000ff107424 */ /* 0x000fe200078e00ff */
[----:B------:R-:W-:Y:S01]  /*74f0*/  LOP3.LUT R14, R14, R17, RZ, 0x3c, !PT ;  /* 0x000000110e0e7212 */ /* 0x000fe200078e3cff */
[----:B------:R-:W-:Y:S02]  /*7500*/  UISETP.GE.AND UP0, UPT, UR4, UR8, UPT ;  /* 0x000000080400728c */ /* 0x000fe4000bf06270 */
[----:B------:R-:W-:Y:S02]  /*7510*/  IMAD.SHL.U32 R12, R9, 0x2, RZ ;  /* 0x00000002090c7824 */ /* 0x000fe400078e00ff */
[----:B------:R-:W-:-:S03]  /*7520*/  DSETP.MIN.AND P0, P1, R10, 1, PT ;  /* 0x3ff000000a00742a */ /* 0x000fc60003900000 */
[----:B------:R-:W-:-:S03]  /*7530*/  LOP3.LUT R2, R9, R12, R2, 0x96, !PT ;  /* 0x0000000c09027212 */ /* 0x000fc600078e9602 */
[----:B------:R-:W-:Y:S02]  /*7540*/  SEL R10, R10, RZ, P0 ;  /* 0x000000ff0a0a7207 */ /* 0x000fe40000000000 */
[----:B------:R-:W-:Y:S01]  /*7550*/  LOP3.LUT R17, R2, R5, RZ, 0x3c, !PT ;  /* 0x0000000502117212 */ /* 0x000fe200078e3cff */
[----:B------:R-:W-:-:S03]  /*7560*/  IMAD.SHL.U32 R2, R14, 0x2, RZ ;  /* 0x000000020e027824 */ /* 0x000fc600078e00ff */
[----:B------:R-:W-:Y:S01]  /*7570*/  IADD3 R15, PT, PT, R43, 0x2c3e28, R17 ;  /* 0x002c3e282b0f7810 */ /* 0x000fe20007ffe011 */
[----:B------:R-:W-:-:S05]  /*7580*/  IMAD.SHL.U32 R9, R17, 0x10, RZ ;  /* 0x0000001011097824 */ /* 0x000fca00078e00ff */
[----:B------:R-:W-:-:S04]  /*7590*/  LOP3.LUT R2, R14, R2, R9, 0x96, !PT ;  /* 0x000000020e027212 */ /* 0x000fc800078e9609 */
[----:B------:R-:W-:Y:S01]  /*75a0*/  LOP3.LUT R42, R2, R17, RZ, 0x3c, !PT ;  /* 0x00000011022a7212 */ /* 0x000fe200078e3cff */
[----:B------:R-:W-:-:S03]  /*75b0*/  IMAD.MOV.U32 R2, RZ, RZ, R11 ;  /* 0x000000ffff027224 */ /* 0x000fc600078e000b */
[----:B------:R-:W-:Y:S02]  /*75c0*/  IADD3 R12, PT, PT, R43, 0x31c5ed, R42 ;  /* 0x0031c5ed2b0c7810 */ /* 0x000fe40007ffe02a */
[----:B------:R-:W-:Y:S02]  /*75d0*/  FSEL R9, R2, 1.875, P0 ;  /* 0x3ff0000002097808 */ /* 0x000fe40000000000 */
[----:B------:R-:W-:Y:S01]  /*75e0*/  @P1 LOP3.LUT R9, R16, 0x3ff00000, RZ, 0xfc, !PT ;  /* 0x3ff0000010091812 */ /* 0x000fe200078efcff */
[----:B------:R-:W-:-:S04]  /*75f0*/  IMAD.WIDE.U32 R12, R12, 0x200000, RZ ;  /* 0x002000000c0c7825 */ /* 0x000fc800078e00ff */
[----:B------:R-:W-:Y:S01]  /*7600*/  IMAD.MOV.U32 R11, RZ, RZ, R9 ;  /* 0x000000ffff0b7224 */ /* 0x000fe200078e0009 */
[----:B------:R-:W-:Y:S01]  /*7610*/  LOP3.LUT R14, R12, R15, RZ, 0x3c, !PT ;  /* 0x0000000f0c0e7212 */ /* 0x000fe200078e3cff */
[----:B------:R-:W-:Y:S02]  /*7620*/  IMAD.MOV.U32 R15, RZ, RZ, R13 ;  /* 0x000000ffff0f7224 */ /* 0x000fe400078e000d */
[----:B------:R-:W-:Y:S02]  /*7630*/  IMAD.MOV.U32 R12, RZ, RZ, 0x0 ;  /* 0x00000000ff0c7424 */ /* 0x000fe400078e00ff */
[----:B------:R-:W-:Y:S02]  /*7640*/  IMAD.MOV.U32 R13, RZ, RZ, 0x3ca00000 ;  /* 0x3ca00000ff0d7424 */ /* 0x000fe400078e00ff */
[----:B------:R-:W0:Y:S04]  /*7650*/  I2F.F64.U64 R14, R14 ;  /* 0x0000000e000e7312 */ /* 0x000e280000301800 */
[----:B0-----:R-:W-:-:S08]  /*7660*/  DFMA R12, R14, R12, 5.5511151231257827021e-17 ;  /* 0x3c9000000e0c742b */ /* 0x001fd0000000000c */
[----:B------:R-:W-:-:S14]  /*7670*/  DSETP.GTU.AND P0, PT, R12, R10, PT ;  /* 0x0000000a0c00722a */ /* 0x000fdc0003f0c000 */
[----:B------:R-:W-:Y:S01]  /*7680*/  @!P0 IMAD.MOV.U32 R26, RZ, RZ, R40 ;  /* 0x000000ffff1a8224 */ /* 0x000fe200078e0028 */
[----:B------:R-:W-:Y:S01]  /*7690*/  @!P0 MOV R25, R39 ;  /* 0x0000002700198202 */ /* 0x000fe20000000f00 */
[----:B------:R-:W-:Y:S02]  /*76a0*/  @!P0 IMAD.MOV.U32 R27, RZ, RZ, R41 ;  /* 0x000000ffff1b8224 */ /* 0x000fe400078e0029 */
[----:B------:R-:W-:Y:S02]  /*76b0*/  @!P0 IMAD.MOV.U32 R24, RZ, RZ, R38 ;  /* 0x000000ffff188224 */ /* 0x000fe400078e0026 */
[----:B------:R-:W-:Y:S02]  /*76c0*/  @!P0 IMAD.MOV.U32 R22, RZ, RZ, R6 ;  /* 0x000000ffff168224 */ /* 0x000fe400078e0006 */
[----:B------:R-:W-:Y:S02]  /*76d0*/  @!P0 IMAD.MOV.U32 R23, RZ, RZ, R7 ;  /* 0x000000ffff178224 */ /* 0x000fe400078e0007 */
[----:B------:R-:W-:-:S02]  /*76e0*/  @!P0 IMAD.MOV.U32 R28, RZ, RZ, R36 ;  /* 0x000000ffff1c8224 */ /* 0x000fc400078e0024 */
[----:B------:R-:W-:Y:S02]  /*76f0*/  @!P0 IMAD.MOV.U32 R29, RZ, RZ, R37 ;  /* 0x000000ffff1d8224 */ /* 0x000fe400078e0025 */
[----:B------:R-:W-:Y:S02]  /*7700*/  @!P0 IMAD.MOV.U32 R20, RZ, RZ, R34 ;  /* 0x000000ffff148224 */ /* 0x000fe400078e0022 */
[----:B------:R-:W-:Y:S02]  /*7710*/  @!P0 IMAD.MOV.U32 R21, RZ, RZ, R35 ;  /* 0x000000ffff158224 */ /* 0x000fe400078e0023 */
[----:B------:R-:W-:Y:S02]  /*7720*/  @!P0 IMAD.MOV.U32 R18, RZ, RZ, R32 ;  /* 0x000000ffff128224 */ /* 0x000fe400078e0020 */
[----:B------:R-:W-:Y:S01]  /*7730*/  @!P0 IMAD.MOV.U32 R19, RZ, RZ, R33 ;  /* 0x000000ffff138224 */ /* 0x000fe200078e0021 */
[----:B------:R-:W-:Y:S06]  /*7740*/  BRA.U !UP0, `(.L_x_67) ;  /* 0x0000000d08f47547 */ /* 0x000fec000b800000 */
[----:B------:R-:W-:Y:S01]  /*7750*/  DADD R10, R24, -R20 ;  /* 0x00000000180a7229 */ /* 0x000fe20000000814 */
[----:B------:R-:W-:Y:S01]  /*7760*/  BSSY.RECONVERGENT B0, `(.L_x_68) ;  /* 0x0000023000007945 */ /* 0x000fe20003800200 */
[----:B------:R-:W-:-:S06]  /*7770*/  DADD R6, R22, -R18 ;  /* 0x0000000016067229 */ /* 0x000fcc0000000812 */
[----:B------:R-:W-:Y:S02]  /*7780*/  DMUL R12, R10, R10 ;  /* 0x0000000a0a0c7228 */ /* 0x000fe40000000000 */
[----:B------:R-:W-:-:S06]  /*7790*/  DADD R10, -R28, R26 ;  /* 0x000000001c0a7229 */ /* 0x000fcc000000011a */
[----:B------:R-:W-:-:S08]  /*77a0*/  DFMA R12, R6, R6, R12 ;  /* 0x00000006060c722b */ /* 0x000fd0000000000c */
[----:B------:R-:W-:Y:S01]  /*77b0*/  DFMA R10, R10, R10, R12 ;  /* 0x0000000a0a0a722b */ /* 0x000fe2000000000c */
[----:B------:R-:W-:Y:S02]  /*77c0*/  IMAD.MOV.U32 R12, RZ, RZ, 0x0 ;  /* 0x00000000ff0c7424 */ /* 0x000fe400078e00ff */
[----:B------:R-:W-:-:S03]  /*77d0*/  IMAD.MOV.U32 R13, RZ, RZ, 0x3fd80000 ;  /* 0x3fd80000ff0d7424 */ /* 0x000fc600078e00ff */
        /* <DEDUP_REMOVED lines=27> */
.L_x_69:
[----:B------:R-:W-:Y:S05]  /*7990*/  BSYNC.RECONVERGENT B0 ;  /* 0x0000000000007941 */ /* 0x000fea0003800200 */
.L_x_68:
[----:B------:R-:W0:Y:S01]  /*79a0*/  LDC.64 R32, c[0x0][0x380] ;  /* 0x0000e000ff207b82 */ /* 0x000e220000000a00 */
[----:B------:R-:W-:Y:S01]  /*79b0*/  DMUL R14, R24, R24 ;  /* 0x00000018180e7228 */ /* 0x000fe20000000000 */
[----:B------:R-:W-:Y:S01]  /*79c0*/  BSSY.RECONVERGENT B0, `(.L_x_70) ;  /* 0x0000018000007945 */ /* 0x000fe20003800200 */
[----:B------:R-:W-:-:S06]  /*79d0*/  DMUL R34, R20, R20 ;  /* 0x0000001414227228 */ /* 0x000fcc0000000000 */
[----:B------:R-:W-:Y:S02]  /*79e0*/  DFMA R14, R22, R22, R14 ;  /* 0x00000016160e722b */ /* 0x000fe4000000000e */
[----:B------:R-:W-:-:S06]  /*79f0*/  DFMA R34, R18, R18, R34 ;  /* 0x000000121222722b */ /* 0x000fcc0000000022 */
[----:B------:R-:W-:Y:S02]  /*7a00*/  DFMA R48, R26, R26, R14 ;  /* 0x0000001a1a30722b */ /* 0x000fe4000000000e */
[----:B0-----:R-:W-:-:S08]  /*7a10*/  DFMA R32, R38, R32, 1 ;  /* 0x3ff000002620742b */ /* 0x001fd00000000020 */
[----:B------:R-:W-:-:S08]  /*7a20*/  DMUL R6, R32, R32 ;  /* 0x0000002020067228 */ /* 0x000fd00000000000 */
[----:B------:R-:W-:-:S06]  /*7a30*/  DFMA R6, R32, R32, R6 ;  /* 0x000000202006722b */ /* 0x000fcc0000000006 */
[----:B------:R-:W0:Y:S04]  /*7a40*/  MUFU.RCP64H R11, R7 ;  /* 0x00000007000b7308 */ /* 0x000e280000001800 */
[----:B------:R-:W-:-:S05]  /*7a50*/  VIADD R10, R7, 0x300402 ;  /* 0x00300402070a7836 */ /* 0x000fca0000000000 */
[----:B------:R-:W-:Y:S01]  /*7a60*/  FSETP.GEU.AND P0, PT, |R10|, 5.8789094863358348022e-39, PT ;  /* 0x004004020a00780b */ /* 0x000fe20003f0e200 */
[----:B0-----:R-:W-:-:S08]  /*7a70*/  DFMA R12, -R6, R10, 1 ;  /* 0x3ff00000060c742b */ /* 0x001fd0000000010a */
[----:B------:R-:W-:-:S08]  /*7a80*/  DFMA R12, R12, R12, R12 ;  /* 0x0000000c0c0c722b */ /* 0x000fd0000000000c */
[----:B------:R-:W-:-:S08]  /*7a90*/  DFMA R12, R10, R12, R10 ;  /* 0x0000000c0a0c722b */ /* 0x000fd0000000000a */
[----:B------:R-:W-:-:S08]  /*7aa0*/  DFMA R36, -R6, R12, 1 ;  /* 0x3ff000000624742b */ /* 0x000fd0000000010c */
[----:B------:R-:W-:Y:S02]  /*7ab0*/  DFMA R36, R12, R36, R12 ;  /* 0x000000240c24722b */ /* 0x000fe4000000000c */
[----:B------:R-:W-:Y:S01]  /*7ac0*/  DFMA R12, R28, R28, R34 ;  /* 0x0000001c1c0c722b */ /* 0x000fe20000000022 */
[----:B------:R-:W-:Y:S10]  /*7ad0*/  @P0 BRA `(.L_x_71) ;  /* 0x0000000000180947 */ /* 0x000ff40003800000 */
[----:B------:R-:W-:-:S05]  /*7ae0*/  LOP3.LUT R2, R7, 0x7fffffff, RZ, 0xc0, !PT ;  /* 0x7fffffff07027812 */ /* 0x000fca00078ec0ff */
[----:B------:R-:W-:Y:S01]  /*7af0*/  VIADD R14, R2, 0xfff00000 ;  /* 0xfff00000020e7836 */ /* 0x000fe20000000000 */
[----:B------:R-:W-:-:S07]  /*7b00*/  MOV R2, 0x7b20 ;  /* 0x00007b2000027802 */ /* 0x000fce0000000f00 */
[----:B------:R-:W-:Y:S05]  /*7b10*/  CALL.REL.NOINC `($__internal_0_$__cuda_sm20_dblrcp_rn_slowpath_v3) ;  /* 0x0000000c008c7944 */ /* 0x000fea0003c00000 */
[----:B------:R-:W-:Y:S02]  /*7b20*/  IMAD.MOV.U32 R36, RZ, RZ, R10 ;  /* 0x000000ffff247224 */ /* 0x000fe400078e000a */
[----:B------:R-:W-:-:S07]  /*7b30*/  IMAD.MOV.U32 R37, RZ, RZ, R11 ;  /* 0x000000ffff257224 */ /* 0x000fce00078e000b */
.L_x_71:
[----:B------:R-:W-:Y:S05]  /*7b40*/  BSYNC.RECONVERGENT B0 ;  /* 0x0000000000007941 */ /* 0x000fea0003800200 */
.L_x_70:
[----:B------:R-:W0:Y:S01]  /*7b50*/  MUFU.RCP64H R7, R39 ;  /* 0x0000002700077308 */ /* 0x000e220000001800 */
[----:B------:R-:W-:Y:S01]  /*7b60*/  VIADD R6, R39, 0x300402 ;  /* 0x0030040227067836 */ /* 0x000fe20000000000 */
[----:B------:R-:W-:Y:S04]  /*7b70*/  BSSY.RECONVERGENT B0, `(.L_x_72) ;  /* 0x0000010000007945 */ /* 0x000fe80003800200 */
[----:B------:R-:W-:Y:S01]  /*7b80*/  FSETP.GEU.AND P0, PT, |R6|, 5.8789094863358348022e-39, PT ;  /* 0x004004020600780b */ /* 0x000fe20003f0e200 */
[----:B0-----:R-:W-:-:S08]  /*7b90*/  DFMA R10, R6, -R38, 1 ;  /* 0x3ff00000060a742b */ /* 0x001fd00000000826 */
[----:B------:R-:W-:-:S08]  /*7ba0*/  DFMA R10, R10, R10, R10 ;  /* 0x0000000a0a0a722b */ /* 0x000fd0000000000a */
[----:B------:R-:W-:-:S08]  /*7bb0*/  DFMA R10, R6, R10, R6 ;  /* 0x0000000a060a722b */ /* 0x000fd00000000006 */
[----:B------:R-:W-:-:S08]  /*7bc0*/  DFMA R14, R10, -R38, 1 ;  /* 0x3ff000000a0e742b */ /* 0x000fd00000000826 */
[----:B------:R-:W-:Y:S01]  /*7bd0*/  DFMA R6, R10, R14, R10 ;  /* 0x0000000e0a06722b */ /* 0x000fe2000000000a */
[----:B------:R-:W-:Y:S10]  /*7be0*/  @P0 BRA `(.L_x_73) ;  /* 0x0000000000200947 */ /* 0x000ff40003800000 */
[----:B------:R-:W-:Y:S01]  /*7bf0*/  LOP3.LUT R2, R39, 0x7fffffff, RZ, 0xc0, !PT ;  /* 0x7fffffff27027812 */ /* 0x000fe200078ec0ff */
[----:B------:R-:W-:Y:S01]  /*7c00*/  IMAD.MOV.U32 R7, RZ, RZ, R39 ;  /* 0x000000ffff077224 */ /* 0x000fe200078e0027 */
[----:B------:R-:W-:-:S03]  /*7c10*/  MOV R6, R38 ;  /* 0x0000002600067202 */ /* 0x000fc60000000f00 */
[----:B------:R-:W-:Y:S01]  /*7c20*/  VIADD R14, R2, 0xfff00000 ;  /* 0xfff00000020e7836 */ /* 0x000fe20000000000 */
[----:B------:R-:W-:-:S07]  /*7c30*/  MOV R2, 0x7c50 ;  /* 0x00007c5000027802 */ /* 0x000fce0000000f00 */
[----:B------:R-:W-:Y:S05]  /*7c40*/  CALL.REL.NOINC `($__internal_0_$__cuda_sm20_dblrcp_rn_slowpath_v3) ;  /* 0x0000000c00407944 */ /* 0x000fea0003c00000 */
[----:B------:R-:W-:Y:S02]  /*7c50*/  IMAD.MOV.U32 R6, RZ, RZ, R10 ;  /* 0x000000ffff067224 */ /* 0x000fe400078e000a */
[----:B------:R-:W-:-:S07]  /*7c60*/  IMAD.MOV.U32 R7, RZ, RZ, R11 ;  /* 0x000000ffff077224 */ /* 0x000fce00078e000b */
.L_x_73:
[----:B------:R-:W-:Y:S05]  /*7c70*/  BSYNC.RECONVERGENT B0 ;  /* 0x0000000000007941 */ /* 0x000fea0003800200 */
.L_x_72:
[----:B------:R-:W0:Y:S01]  /*7c80*/  MUFU.RSQ64H R45, R13 ;  /* 0x0000000d002d7308 */ /* 0x000e220000001c00 */
[----:B------:R-:W-:Y:S01]  /*7c90*/  VIADD R44, R13, 0xfcb00000 ;  /* 0xfcb000000d2c7836 */ /* 0x000fe20000000000 */
[----:B------:R-:W-:Y:S01]  /*7ca0*/  BSSY.RECONVERGENT B0, `(.L_x_74) ;  /* 0x000001d000007945 */ /* 0x000fe20003800200 */
[----:B------:R-:W-:Y:S01]  /*7cb0*/  IMAD.MOV.U32 R14, RZ, RZ, 0x0 ;  /* 0x00000000ff0e7424 */ /* 0x000fe200078e00ff */
[----:B------:R-:W-:Y:S01]  /*7cc0*/  DADD R6, R6, -4 ;  /* 0xc010000006067429 */ /* 0x000fe20000000000 */
[----:B------:R-:W-:Y:S01]  /*7cd0*/  IMAD.MOV.U32 R15, RZ, RZ, 0x3fd80000 ;  /* 0x3fd80000ff0f7424 */ /* 0x000fe200078e00ff */
        /* <DEDUP_REMOVED lines=25> */
.L_x_75:
[----:B------:R-:W-:Y:S05]  /*7e70*/  BSYNC.RECONVERGENT B0 ;  /* 0x0000000000007941 */ /* 0x000fea0003800200 */
.L_x_74:
[----:B------:R-:W0:Y:S01]  /*7e80*/  MUFU.RSQ64H R47, R49 ;  /* 0x00000031002f7308 */ /* 0x000e220000001c00 */
[----:B------:R-:W-:Y:S01]  /*7e90*/  VIADD R46, R49, 0xfcb00000 ;  /* 0xfcb00000312e7836 */ /* 0x000fe20000000000 */
[----:B------:R-:W-:Y:S01]  /*7ea0*/  BSSY.RECONVERGENT B0, `(.L_x_76) ;  /* 0x000001c000007945 */ /* 0x000fe20003800200 */
[----:B------:R-:W-:Y:S02]  /*7eb0*/  IMAD.MOV.U32 R12, RZ, RZ, 0x0 ;  /* 0x00000000ff0c7424 */ /* 0x000fe400078e00ff */
        /* <DEDUP_REMOVED lines=15> */
[----:B------:R-:W-:Y:S01]  /*7fb0*/  IMAD.MOV.U32 R13, RZ, RZ, R10 ;  /* 0x000000ffff0d7224 */ /* 0x000fe200078e000a */
[----:B------:R-:W-:Y:S01]  /*7fc0*/  MOV R44, 0x8040 ;  /* 0x00008040002c7802 */ /* 0x000fe20000000f00 */
[----:B------:R-:W-:Y:S02]  /*7fd0*/  IMAD.MOV.U32 R15, RZ, RZ, R48 ;  /* 0x000000ffff0f7224 */ /* 0x000fe400078e0030 */
[----:B------:R-:W-:Y:S02]  /*7fe0*/  IMAD.MOV.U32 R14, RZ, RZ, R49 ;  /* 0x000000ffff0e7224 */ /* 0x000fe400078e0031 */
[----:B------:R-:W-:Y:S02]  /*7ff0*/  IMAD.MOV.U32 R11, RZ, RZ, R50 ;  /* 0x000000ffff0b7224 */ /* 0x000fe400078e0032 */
[----:B------:R-:W-:-:S02]  /*8000*/  IMAD.MOV.U32 R10, RZ, RZ, R51 ;  /* 0x000000ffff0a7224 */ /* 0x000fc400078e0033 */
[----:B------:R-:W-:Y:S02]  /*8010*/  IMAD.MOV.U32 R9, RZ, RZ, R46 ;  /* 0x000000ffff097224 */ /* 0x000fe400078e002e */
[----:B------:R-:W-:-:S07]  /*8020*/  IMAD.MOV.U32 R2, RZ, RZ, R45 ;  /* 0x000000ffff027224 */ /* 0x000fce00078e002d */
[----:B------:R-:W-:Y:S05]  /*8030*/  CALL.REL.NOINC `($__internal_2_$__cuda_sm20_dsqrt_rn_f64_mediumpath_v1) ;  /* 0x0000001000807944 */ /* 0x000fea0003c00000 */
[----:B------:R-:W-:Y:S02]  /*8040*/  IMAD.MOV.U32 R40, RZ, RZ, R9 ;  /* 0x000000ffff287224 */ /* 0x000fe400078e0009 */
[----:B------:R-:W-:-:S07]  /*8050*/  IMAD.MOV.U32 R41, RZ, RZ, R2 ;  /* 0x000000ffff297224 */ /* 0x000fce00078e0002 */
.L_x_77:
[----:B------:R-:W-:Y:S05]  /*8060*/  BSYNC.RECONVERGENT B0 ;  /* 0x0000000000007941 */ /* 0x000fea0003800200 */
.L_x_76:
[----:B------:R-:W-:Y:S01]  /*8070*/  DMUL R12, R40, R34 ;  /* 0x00000022280c7228 */ /* 0x000fe20000000000 */
[----:B------:R-:W-:Y:S01]  /*8080*/  IMAD.MOV.U32 R14, RZ, RZ, 0x1 ;  /* 0x00000001ff0e7424 */ /* 0x000fe200078e00ff */
[----:B------:R-:W-:Y:S04]  /*8090*/  BSSY.RECONVERGENT B0, `(.L_x_78) ;  /* 0x0000018000007945 */ /* 0x000fe80003800200 */
[----:B------:R-:W0:Y:S02]  /*80a0*/  MUFU.RCP64H R15, R13 ;  /* 0x0000000d000f7308 */ /* 0x000e240000001800 */
[----:B0-----:R-:W-:-:S08]  /*80b0*/  DFMA R10, -R12, R14, 1 ;  /* 0x3ff000000c0a742b */ /* 0x001fd0000000010e */
[----:B------:R-:W-:Y:S02]  /*80c0*/  DFMA R44, R10, R10, R10 ;  /* 0x0000000a0a2c722b */ /* 0x000fe4000000000a */
[----:B------:R-:W-:-:S06]  /*80d0*/  DFMA R10, R22, R18, RZ ;  /* 0x00000012160a722b */ /* 0x000fcc00000000ff */
[----:B------:R-:W-:Y:S02]  /*80e0*/  DFMA R44, R14, R44, R14 ;  /* 0x0000002c0e2c722b */ /* 0x000fe4000000000e */
[----:B------:R-:W-:-:S06]  /*80f0*/  DFMA R10, R24, R20, R10 ;  /* 0x00000014180a722b */ /* 0x000fcc000000000a */
[----:B------:R-:W-:Y:S02]  /*8100*/  DFMA R46, -R12, R44, 1 ;  /* 0x3ff000000c2e742b */ /* 0x000fe4000000012c */
[----:B------:R-:W-:-:S06]  /*8110*/  DFMA R14, R28, R26, R10 ;  /* 0x0000001a1c0e722b */ /* 0x000fcc000000000a */
[----:B------:R-:W-:-:S04]  /*8120*/  DFMA R46, R44, R46, R44 ;  /* 0x0000002e2c2e722b */ /* 0x000fc8000000002c */
[----:B------:R-:W-:-:S04]  /*8130*/  FSETP.GEU.AND P1, PT, |R15|, 6.5827683646048100446e-37, PT ;  /* 0x036000000f00780b */ /* 0x000fc80003f2e200 */
        /* <DEDUP_REMOVED lines=13> */
.L_x_79:
[----:B------:R-:W-:Y:S05]  /*8210*/  BSYNC.RECONVERGENT B0 ;  /* 0x0000000000007941 */ /* 0x000fea0003800200 */
.L_x_78:
[----:B------:R-:W0:Y:S01]  /*8220*/  MUFU.RCP64H R13, R39 ;  /* 0x00000027000d7308 */ /* 0x000e220000001800 */
[----:B------:R-:W-:Y:S01]  /*8230*/  IMAD.MOV.U32 R12, RZ, RZ, 0x1 ;  /* 0x00000001ff0c7424 */ /* 0x000fe200078e00ff */
[----:B------:R-:W-:Y:S05]  /*8240*/  BSSY.RECONVERGENT B0, `(.L_x_80) ;  /* 0x0000018000007945 */ /* 0x000fea0003800200 */
[----:B0-----:R-:W-:-:S08]  /*8250*/  DFMA R14, R12, -R38, 1 ;  /* 0x3ff000000c0e742b */ /* 0x001fd00000000826 */
[----:B------:R-:W-:-:S08]  /*8260*/  DFMA R14, R14, R14, R14 ;  /* 0x0000000e0e0e722b */ /* 0x000fd0000000000e */
[----:B------:R-:W-:Y:S02]  /*8270*/  DFMA R12, R12, R14, R12 ;  /* 0x0000000e0c0c722b */ /* 0x000fe4000000000c */
[----:B------:R-:W-:-:S06]  /*8280*/  DADD R14, R40, R34 ;  /* 0x00000000280e7229 */ /* 0x000fcc0000000022 */
[----:B------:R-:W-:Y:S02]  /*8290*/  DFMA R34, R12, -R38, 1 ;  /* 0x3ff000000c22742b */ /* 0x000fe40000000826 */
[----:B------:R-:W-:-:S06]  /*82a0*/  DADD R14, R14, R14 ;  /* 0x000000000e0e7229 */ /* 0x000fcc000000000e */
[----:B------:R-:W-:-:S04]  /*82b0*/  DFMA R12, R12, R34, R12 ;  /* 0x000000220c0c722b */ /* 0x000fc8000000000c */
[----:B------:R-:W-:-:S04]  /*82c0*/  FSETP.GEU.AND P1, PT, |R15|, 6.5827683646048100446e-37, PT ;  /* 0x036000000f00780b */ /* 0x000fc80003f2e200 */
[----:B------:R-:W-:-:S08]  /*82d0*/  DMUL R34, R14, R12 ;  /* 0x0000000c0e227228 */ /* 0x000fd00000000000 */
[----:B------:R-:W-:-:S08]  /*82e0*/  DFMA R40, R34, -R38, R14 ;  /* 0x800000262228722b */ /* 0x000fd0000000000e */
[----:B------:R-:W-:Y:S02]  /*82f0*/  DFMA R12, R12, R40, R34 ;  /* 0x000000280c0c722b */ /* 0x000fe40000000022 */
[----:B------:R-:W-:-:S08]  /*8300*/  DADD R34, -R10, 1 ;  /* 0x3ff000000a227429 */ /* 0x000fd00000000100 */
        /* <DEDUP_REMOVED lines=9> */
[----:B------:R-:W-:Y:S02]  /*83a0*/  IMAD.MOV.U32 R12, RZ, RZ, R10 ;  /* 0x000000ffff0c7224 */ /* 0x000fe400078e000a */
[----:B------:R-:W-:-:S07]  /*83b0*/  IMAD.MOV.U32 R13, RZ, RZ, R9 ;  /* 0x000000ffff0d7224 */ /* 0x000fce00078e0009 */
.L_x_81:
[----:B------:R-:W-:Y:S05]  /*83c0*/  BSYNC.RECONVERGENT B0 ;  /* 0x0000000000007941 */ /* 0x000fea0003800200 */
.L_x_80:
[----:B------:R-:W0:Y:S01]  /*83d0*/  MUFU.RCP64H R11, R39 ;  /* 0x00000027000b7308 */ /* 0x000e220000001800 */
[----:B------:R-:W-:Y:S01]  /*83e0*/  IMAD.MOV.U32 R10, RZ, RZ, 0x1 ;  /* 0x00000001ff0a7424 */ /* 0x000fe200078e00ff */
[----:B------:R-:W-:Y:S01]  /*83f0*/  BSSY.RECONVERGENT B0, `(.L_x_82) ;  /* 0x0000014000007945 */ /* 0x000fe20003800200 */
[----:B------:R-:W-:-:S04]  /*8400*/  DFMA R34, R34, R12, -R36 ;  /* 0x0000000c2222722b */ /* 0x000fc80000000824 */
[----:B0-----:R-:W-:-:S08]  /*8410*/  DFMA R14, R10, -R38, 1 ;  /* 0x3ff000000a0e742b */ /* 0x001fd00000000826 */
[----:B------:R-:W-:-:S08]  /*8420*/  DFMA R14, R14, R14, R14 ;  /* 0x0000000e0e0e722b */ /* 0x000fd0000000000e */
[----:B------:R-:W-:-:S08]  /*8430*/  DFMA R14, R10, R14, R10 ;  /* 0x0000000e0a0e722b */ /* 0x000fd0000000000a */
[----:B------:R-:W-:-:S08]  /*8440*/  DFMA R10, R14, -R38, 1 ;  /* 0x3ff000000e0a742b */ /* 0x000fd00000000826 */
[----:B------:R-:W-:-:S08]  /*8450*/  DFMA R40, R14, R10, R14 ;  /* 0x0000000a0e28722b */ /* 0x000fd0000000000e */
[----:B------:R-:W-:-:S08]  /*8460*/  DMUL R10, R40, -2 ;  /* 0xc0000000280a7828 */ /* 0x000fd00000000000 */
[----:B------:R-:W-:-:S08]  /*8470*/  DFMA R14, R10, -R38, -2 ;  /* 0xc00000000a0e742b */ /* 0x000fd00000000826 */
[----:B------:R-:W-:-:S10]  /*8480*/  DFMA R10, R40, R14, R10 ;  /* 0x0000000e280a722b */ /* 0x000fd4000000000a */
[----:B------:R-:W-:-:S05]  /*8490*/  FFMA R2, RZ, R39, R11 ;  /* 0x00000027ff027223 */ /* 0x000fca000000000b */
[----:B------:R-:W-:-:S13]  /*84a0*/  FSETP.GT.AND P0, PT, |R2|, 1.469367938527859385e-39, PT ;  /* 0x001000000200780b */ /* 0x000fda0003f04200 */
[----:B------:R-:W-:Y:S05]  /*84b0*/  @P0 BRA `(.L_x_83) ;  /* 0x00000000001c0947 */ /* 0x000fea0003800000 */
[----:B------:R-:W-:Y:S01]  /*84c0*/  IMAD.MOV.U32 R11, RZ, RZ, R38 ;  /* 0x000000ffff0b7224 */ /* 0x000fe200078e0026 */
[----:B------:R-:W-:Y:S01]  /*84d0*/  MOV R2, 0x8520 ;  /* 0x0000852000027802 */ /* 0x000fe20000000f00 */
[----:B------:R-:W-:Y:S02]  /*84e0*/  IMAD.MOV.U32 R12, RZ, RZ, R39 ;  /* 0x000000ffff0c7224 */ /* 0x000fe400078e0027 */
[----:B------:R-:W-:Y:S02]  /*84f0*/  IMAD.MOV.U32 R9, RZ, RZ, RZ ;  /* 0x000000ffff097224 */ /* 0x000fe400078e00ff */
[----:B------:R-:W-:-:S07]  /*8500*/  IMAD.MOV.U32 R10, RZ, RZ, -0x40000000 ;  /* 0xc0000000ff0a7424 */ /* 0x000fce00078e00ff */
[----:B------:R-:W-:Y:S05]  /*8510*/  CALL.REL.NOINC `($__internal_1_$__cuda_sm20_div_rn_f64_full) ;  /* 0x0000000400ac7944 */ /* 0x000fea0003c00000 */
[----:B------:R-:W-:-:S07]  /*8520*/  IMAD.MOV.U32 R11, RZ, RZ, R9 ;  /* 0x000000ffff0b7224 */ /* 0x000fce00078e0009 */
.L_x_83:
[----:B------:R-:W-:Y:S05]  /*8530*/  BSYNC.RECONVERGENT B0 ;  /* 0x0000000000007941 */ /* 0x000fea0003800200 */
.L_x_82:
[----:B------:R-:W0:Y:S01]  /*8540*/  MUFU.RCP64H R13, R33 ;  /* 0x00000021000d7308 */ /* 0x000e220000001800 */
[----:B------:R-:W-:Y:S01]  /*8550*/  IMAD.MOV.U32 R12, RZ, RZ, 0x1 ;  /* 0x00000001ff0c7424 */ /* 0x000fe200078e00ff */
[----:B------:R-:W1:Y:S01]  /*8560*/  LDC.64 R40, c[0x0][0x380] ;  /* 0x0000e000ff287b82 */ /* 0x000e620000000a00 */
[----:B------:R-:W-:Y:S01]  /*8570*/  BSSY.RECONVERGENT B0, `(.L_x_84) ;  /* 0x0000017000007945 */ /* 0x000fe20003800200 */
[----:B------:R-:W-:-:S03]  /*8580*/  DADD R34, R34, R10 ;  /* 0x0000000022227229 */ /* 0x000fc6000000000a */
[----:B0-----:R-:W-:-:S08]  /*8590*/  DFMA R14, -R32, R12, 1 ;  /* 0x3ff00000200e742b */ /* 0x001fd0000000010c */
[----:B------:R-:W-:-:S08]  /*85a0*/  DFMA R14, R14, R14, R14 ;  /* 0x0000000e0e0e722b */ /* 0x000fd0000000000e */
[----:B------:R-:W-:Y:S02]  /*85b0*/  DFMA R12, R12, R14, R12 ;  /* 0x0000000e0c0c722b */ /* 0x000fe4000000000c */
[----:B-1----:R-:W-:-:S06]  /*85c0*/  DADD R14, R40, R40 ;  /* 0x00000000280e7229 */ /* 0x002fcc0000000028 */
[----:B------:R-:W-:-:S04]  /*85d0*/  DFMA R38, -R32, R12, 1 ;  /* 0x3ff000002026742b */ /* 0x000fc8000000010c */
[----:B------:R-:W-:-:S04]  /*85e0*/  FSETP.GEU.AND P1, PT, |R15|, 6.5827683646048100446e-37, PT ;  /* 0x036000000f00780b */ /* 0x000fc80003f2e200 */
        /* <DEDUP_REMOVED lines=8> */
[----:B------:R-:W-:Y:S01]  /*8670*/  MOV R12, R33 ;  /* 0x00000021000c7202 */ /* 0x000fe20000000f00 */
[----:B------:R-:W-:Y:S01]  /*8680*/  IMAD.MOV.U32 R10, RZ, RZ, R15 ;  /* 0x000000ffff0a7224 */ /* 0x000fe200078e000f */
[----:B------:R-:W-:Y:S01]  /*8690*/  MOV R2, 0x86c0 ;  /* 0x000086c000027802 */ /* 0x000fe20000000f00 */
[----:B------:R-:W-:-:S07]  /*86a0*/  IMAD.MOV.U32 R11, RZ, RZ, R32 ;  /* 0x000000ffff0b7224 */ /* 0x000fce00078e0020 */
[----:B------:R-:W-:Y:S05]  /*86b0*/  CALL.REL.NOINC `($__internal_1_$__cuda_sm20_div_rn_f64_full) ;  /* 0x0000000400447944 */ /* 0x000fea0003c00000 */
[----:B------:R-:W-:Y:S02]  /*86c0*/  IMAD.MOV.U32 R12, RZ, RZ, R10 ;  /* 0x000000ffff0c7224 */ /* 0x000fe400078e000a */
[----:B------:R-:W-:-:S07]  /*86d0*/  IMAD.MOV.U32 R13, RZ, RZ, R9 ;  /* 0x000000ffff0d7224 */ /* 0x000fce00078e0009 */
.L_x_85:
[----:B------:R-:W-:Y:S05]  /*86e0*/  BSYNC.RECONVERGENT B0 ;  /* 0x0000000000007941 */ /* 0x000fea0003800200 */
.L_x_84:
[----:B------:R-:W-:-:S08]  /*86f0*/  DADD R34, R34, R12 ;  /* 0x0000000022227229 */ /* 0x000fd0000000000c */
[----:B------:R-:W-:-:S08]  /*8700*/  DFMA R6, R34, R36, R6 ;  /* 0x000000242206722b */ /* 0x000fd00000000006 */
[----:B------:R-:W-:-:S11]  /*8710*/  DADD R30, R30, R6 ;  /* 0x000000001e1e7229 */ /* 0x000fd60000000006 */
.L_x_67:
[----:B------:R-:W-:Y:S01]  /*8720*/  VIADD R43, R43, 0x374db2 ;  /* 0x00374db22b2b7836 */ /* 0x000fe20000000000 */
[----:B------:R-:W-:Y:S01]  /*8730*/  UIADD3 UR4, UPT, UPT, UR4, 0x1, URZ ;  /* 0x0000000104047890 */ /* 0x000fe2000fffe0ff */
[----:B------:R-:W-:Y:S11]  /*8740*/  BRA.U UP1, `(.L_x_86) ;  /* 0xffffffa101407547 */ /* 0x000ff6000b83ffff */
.L_x_11:
[----:B------:R-:W3:Y:S01]  /*8750*/  LDCU UR4, c[0x0][0x390] ;  /* 0x00007200ff0477ac */ /* 0x000ee20008000800 */
[----:B012---:R-:W-:Y:S01]  /*8760*/  IMAD.MOV.U32 R4, RZ, RZ, 0x1 ;  /* 0x00000001ff047424 */ /* 0x007fe200078e00ff */
[----:B------:R-:W-:Y:S01]  /*8770*/  FSETP.GEU.AND P1, PT, |R31|, 6.5827683646048100446e-37, PT ;  /* 0x036000001f00780b */ /* 0x000fe20003f2e200 */
[----:B------:R-:W-:Y:S01]  /*8780*/  BSSY.RECONVERGENT B0, `(.L_x_87) ;  /* 0x0000017000007945 */ /* 0x000fe20003800200 */
[----:B------:R-:W3:Y:S02]  /*8790*/  LDCU UR5, c[0x0][0x398] ;  /* 0x00007300ff0577ac */ /* 0x000ee40008000800 */
[----:B---3--:R-:W-:-:S09]  /*87a0*/  UIADD3 UR4, UPT, UPT, UR4, -UR5, URZ ;  /* 0x8000000504047290 */ /* 0x008fd2000fffe0ff */
[----:B------:R-:W0:Y:S08]  /*87b0*/  I2F.F64 R2, UR4 ;  /* 0x0000000400027d12 */ /* 0x000e300008201c00 */
[----:B0-----:R-:W0:Y:S02]  /*87c0*/  MUFU.RCP64H R5, R3 ;  /* 0x0000000300057308 */ /* 0x001e240000001800 */
        /* <DEDUP_REMOVED lines=18> */
.L_x_88:
[----:B------:R-:W-:Y:S05]  /*88f0*/  BSYNC.RECONVERGENT B0 ;  /* 0x0000000000007941 */ /* 0x000fea0003800200 */
.L_x_87:
[----:B------:R-:W0:Y:S02]  /*8900*/  LDCU.64 UR4, c[0x0][0x3a0] ;  /* 0x00007400ff0477ac */ /* 0x000e240008000a00 */
[----:B0-----:R-:W-:-:S04]  /*8910*/  LEA R2, P0, R8, UR4, 0x3 ;  /* 0x0000000408027c11 */ /* 0x001fc8000f8018ff */
[----:B------:R-:W-:-:S05]  /*8920*/  LEA.HI.X R3, R8, UR5, R0, 0x3, P0 ;  /* 0x0000000508037c11 */ /* 0x000fca00080f1c00 */
[----:B------:R-:W-:Y:S01]  /*8930*/  STG.E.64 desc[UR6][R2.64], R10 ;  /* 0x0000000a02007986 */ /* 0x000fe2000c101b06 */
[----:B------:R-:W-:Y:S05]  /*8940*/  EXIT ;  /* 0x000000000000794d */ /* 0x000fea0003800000 */
        .weak           $__internal_0_$__cuda_sm20_dblrcp_rn_slowpath_v3
        .type           $__internal_0_$__cuda_sm20_dblrcp_rn_slowpath_v3,@function
        .size           $__internal_0_$__cuda_sm20_dblrcp_rn_slowpath_v3,($__internal_1_$__cuda_sm20_div_rn_f64_full - $__internal_0_$__cuda_sm20_dblrcp_rn_slowpath_v3)
$__internal_0_$__cuda_sm20_dblrcp_rn_slowpath_v3:
[----:B------:R-:W-:Y:S01]  /*8950*/  DSETP.GTU.AND P0, PT, |R6|, +INF , PT ;  /* 0x7ff000000600742a */ /* 0x000fe20003f0c200 */
[----:B------:R-:W-:-:S13]  /*8960*/  BSSY.RECONVERGENT B1, `(.L_x_89) ;  /* 0x0000023000017945 */ /* 0x000fda0003800200 */
[----:B------:R-:W-:Y:S05]  /*8970*/  @P0 BRA `(.L_x_90) ;  /* 0x00000000007c0947 */ /* 0x000fea0003800000 */
[----:B------:R-:W-:-:S05]  /*8980*/  LOP3.LUT R15, R7, 0x7fffffff, RZ, 0xc0, !PT ;  /* 0x7fffffff070f7812 */ /* 0x000fca00078ec0ff */
[----:B------:R-:W-:-:S05]  /*8990*/  VIADD R9, R15, 0xffffffff ;  /* 0xffffffff0f097836 */ /* 0x000fca0000000000 */
[----:B------:R-:W-:-:S13]  /*89a0*/  ISETP.GE.U32.AND P0, PT, R9, 0x7fefffff, PT ;  /* 0x7fefffff0900780c */ /* 0x000fda0003f06070 */
[----:B------:R-:W-:Y:S01]  /*89b0*/  @P0 LOP3.LUT R11, R7, 0x7ff00000, RZ, 0x3c, !PT ;  /* 0x7ff00000070b0812 */ /* 0x000fe200078e3cff */
[----:B------:R-:W-:Y:S01]  /*89c0*/  @P0 IMAD.MOV.U32 R10, RZ, RZ, RZ ;  /* 0x000000ffff0a0224 */ /* 0x000fe200078e00ff */
[----:B------:R-:W-:Y:S06]  /*89d0*/  @P0 BRA `(.L_x_91) ;  /* 0x00000000006c0947 */ /* 0x000fec0003800000 */
[----:B------:R-:W-:-:S13]  /*89e0*/  ISETP.GE.U32.AND P0, PT, R15, 0x1000001, PT ;  /* 0x010000010f00780c */ /* 0x000fda0003f06070 */
[----:B------:R-:W-:Y:S05]  /*89f0*/  @!P0 BRA `(.L_x_92) ;  /* 0x0000000000348947 */ /* 0x000fea0003800000 */
[----:B------:R-:W-:Y:S02]  /*8a00*/  VIADD R11, R7, 0xc0200000 ;  /* 0xc0200000070b7836 */ /* 0x000fe40000000000 */
[----:B------:R-:W-:Y:S02]  /*8a10*/  IMAD.MOV.U32 R10, RZ, RZ, R6 ;  /* 0x000000ffff0a7224 */ /* 0x000fe400078e0006 */
[----:B------:R-:W0:Y:S04]  /*8a20*/  MUFU.RCP64H R15, R11 ;  /* 0x0000000b000f7308 */ /* 0x000e280000001800 */
[----:B0-----:R-:W-:-:S08]  /*8a30*/  DFMA R34, -R10, R14, 1 ;  /* 0x3ff000000a22742b */ /* 0x001fd0000000010e */
[----:B------:R-:W-:-:S08]  /*8a40*/  DFMA R34, R34, R34, R34 ;  /* 0x000000222222722b */ /* 0x000fd00000000022 */
[----:B------:R-:W-:-:S08]  /*8a50*/  DFMA R34, R14, R34, R14 ;  /* 0x000000220e22722b */ /* 0x000fd0000000000e */
[----:B------:R-:W-:-:S08]  /*8a60*/  DFMA R14, -R10, R34, 1 ;  /* 0x3ff000000a0e742b */ /* 0x000fd00000000122 */
[----:B------:R-:W-:-:S08]  /*8a70*/  DFMA R14, R34, R14, R34 ;  /* 0x0000000e220e722b */ /* 0x000fd00000000022 */
[----:B------:R-:W-:-:S08]  /*8a80*/  DMUL R14, R14, 2.2250738585072013831e-308 ;  /* 0x001000000e0e7828 */ /* 0x000fd00000000000 */
[----:B------:R-:W-:-:S08]  /*8a90*/  DFMA R6, -R6, R14, 1 ;  /* 0x3ff000000606742b */ /* 0x000fd0000000010e */
[----:B------:R-:W-:-:S08]  /*8aa0*/  DFMA R6, R6, R6, R6 ;  /* 0x000000060606722b */ /* 0x000fd00000000006 */
[----:B------:R-:W-:Y:S01]  /*8ab0*/  DFMA R10, R14, R6, R14 ;  /* 0x000000060e0a722b */ /* 0x000fe2000000000e */
[----:B------:R-:W-:Y:S10]  /*8ac0*/  BRA `(.L_x_91) ;  /* 0x0000000000307947 */ /* 0x000ff40003800000 */
.L_x_92:
[----:B------:R-:W-:Y:S01]  /*8ad0*/  DMUL R6, R6, 8.11296384146066816958e+31 ;  /* 0x4690000006067828 */ /* 0x000fe20000000000 */
[----:B------:R-:W-:-:S05]  /*8ae0*/  IMAD.MOV.U32 R10, RZ, RZ, R14 ;  /* 0x000000ffff0a7224 */ /* 0x000fca00078e000e */
[----:B------:R-:W0:Y:S02]  /*8af0*/  MUFU.RCP64H R11, R7 ;  /* 0x00000007000b7308 */ /* 0x000e240000001800 */
[----:B0-----:R-:W-:-:S08]  /*8b00*/  DFMA R14, -R6, R10, 1 ;  /* 0x3ff00000060e742b */ /* 0x001fd0000000010a */
[----:B------:R-:W-:-:S08]  /*8b10*/  DFMA R14, R14, R14, R14 ;  /* 0x0000000e0e0e722b */ /* 0x000fd0000000000e */
[----:B------:R-:W-:-:S08]  /*8b20*/  DFMA R14, R10, R14, R10 ;  /* 0x0000000e0a0e722b */ /* 0x000fd0000000000a */
[----:B------:R-:W-:-:S08]  /*8b30*/  DFMA R10, -R6, R14, 1 ;  /* 0x3ff00000060a742b */ /* 0x000fd0000000010e */
[----:B------:R-:W-:-:S08]  /*8b40*/  DFMA R10, R14, R10, R14 ;  /* 0x0000000a0e0a722b */ /* 0x000fd0000000000e */
[----:B------:R-:W-:Y:S01]  /*8b50*/  DMUL R10, R10, 8.11296384146066816958e+31 ;  /* 0x469000000a0a7828 */ /* 0x000fe20000000000 */
[----:B------:R-:W-:Y:S10]  /*8b60*/  BRA `(.L_x_91) ;  /* 0x0000000000087947 */ /* 0x000ff40003800000 */
.L_x_90:
[----:B------:R-:W-:Y:S01]  /*8b70*/  LOP3.LUT R11, R7, 0x80000, RZ, 0xfc, !PT ;  /* 0x00080000070b7812 */ /* 0x000fe200078efcff */
[----:B------:R-:W-:-:S07]  /*8b80*/  IMAD.MOV.U32 R10, RZ, RZ, R6 ;  /* 0x000000ffff0a7224 */ /* 0x000fce00078e0006 */
.L_x_91:
[----:B------:R-:W-:Y:S05]  /*8b90*/  BSYNC.RECONVERGENT B1 ;  /* 0x0000000000017941 */ /* 0x000fea0003800200 */
.L_x_89:
[----:B------:R-:W-:Y:S02]  /*8ba0*/  IMAD.MOV.U32 R6, RZ, RZ, R2 ;  /* 0x000000ffff067224 */ /* 0x000fe400078e0002 */
[----:B------:R-:W-:-:S04]  /*8bb0*/  IMAD.MOV.U32 R7, RZ, RZ, 0x0 ;  /* 0x00000000ff077424 */ /* 0x000fc800078e00ff */
[----:B------:R-:W-:Y:S05]  /*8bc0*/  RET.REL.NODEC R6 `(_Z18monte_carlo_kernelddiiiPdm) ;  /* 0xffffff74060c7950 */ /* 0x000fea0003c3ffff */
        .weak           $__internal_1_$__cuda_sm20_div_rn_f64_full
        .type           $__internal_1_$__cuda_sm20_div_rn_f64_full,@function
        .size           $__internal_1_$__cuda_sm20_div_rn_f64_full,($__internal_2_$__cuda_sm20_dsqrt_rn_f64_mediumpath_v1 - $__internal_1_$__cuda_sm20_div_rn_f64_full)
$__internal_1_$__cuda_sm20_div_rn_f64_full:
[C---:B------:R-:W-:Y:S01]  /*8bd0*/  FSETP.GEU.AND P0, PT, |R12|.reuse, 1.469367938527859385e-39, PT ;  /* 0x001000000c00780b */ /* 0x040fe20003f0e200 */
[--C-:B------:R-:W-:Y:S01]  /*8be0*/  IMAD.MOV.U32 R14, RZ, RZ, R11.reuse ;  /* 0x000000ffff0e7224 */ /* 0x100fe200078e000b */
[----:B------:R-:W-:Y:S01]  /*8bf0*/  LOP3.LUT R13, R12, 0x800fffff, RZ, 0xc0, !PT ;  /* 0x800fffff0c0d7812 */ /* 0x000fe200078ec0ff */
[----:B------:R-:W-:Y:S01]  /*8c00*/  IMAD.MOV.U32 R15, RZ, RZ, R12 ;  /* 0x000000ffff0f7224 */ /* 0x000fe200078e000c */
[----:B------:R-:W-:Y:S01]  /*8c10*/  BSSY.RECONVERGENT B1, `(.L_x_93) ;  /* 0x000005d000017945 */ /* 0x000fe20003800200 */
[----:B------:R-:W-:Y:S01]  /*8c20*/  IMAD.MOV.U32 R44, RZ, RZ, R11 ;  /* 0x000000ffff2c7224 */ /* 0x000fe200078e000b */
[----:B------:R-:W-:Y:S01]  /*8c30*/  LOP3.LUT R45, R13, 0x3ff00000, RZ, 0xfc, !PT ;  /* 0x3ff000000d2d7812 */ /* 0x000fe200078efcff */
[----:B------:R-:W-:Y:S02]  /*8c40*/  IMAD.MOV.U32 R49, RZ, RZ, R10 ;  /* 0x000000ffff317224 */ /* 0x000fe400078e000a */
[----:B------:R-:W-:Y:S02]  /*8c50*/  IMAD.MOV.U32 R46, RZ, RZ, 0x1 ;  /* 0x00000001ff2e7424 */ /* 0x000fe400078e00ff */
[----:B------:R-:W-:Y:S01]  /*8c60*/  IMAD.MOV.U32 R48, RZ, RZ, R9 ;  /* 0x000000ffff307224 */ /* 0x000fe200078e0009 */
[C---:B------:R-:W-:Y:S01]  /*8c70*/  FSETP.GEU.AND P2, PT, |R49|.reuse, 1.469367938527859385e-39, PT ;  /* 0x001000003100780b */ /* 0x040fe20003f4e200 */
[----:B------:R-:W-:Y:S01]  /*8c80*/  @!P0 DMUL R44, R14, 8.98846567431157953865e+307 ;  /* 0x7fe000000e2c8828 */ /* 0x000fe20000000000 */
[----:B------:R-:W-:-:S05]  /*8c90*/  LOP3.LUT R9, R49, 0x7ff00000, RZ, 0xc0, !PT ;  /* 0x7ff0000031097812 */ /* 0x000fca00078ec0ff */
[----:B------:R-:W0:Y:S06]  /*8ca0*/  MUFU.RCP64H R47, R45 ;  /* 0x0000002d002f7308 */ /* 0x000e2c0000001800 */
[----:B------:R-:W-:-:S04]  /*8cb0*/  @!P2 LOP3.LUT R10, R15, 0x7ff00000, RZ, 0xc0, !PT ;  /* 0x7ff000000f0aa812 */ /* 0x000fc800078ec0ff */
[----:B------:R-:W-:Y:S02]  /*8cc0*/  @!P2 ISETP.GE.U32.AND P3, PT, R9, R10, PT ;  /* 0x0000000a0900a20c */ /* 0x000fe40003f66070 */
[----:B------:R-:W-:Y:S01]  /*8cd0*/  LOP3.LUT R10, R12, 0x7ff00000, RZ, 0xc0, !PT ;  /* 0x7ff000000c0a7812 */ /* 0x000fe200078ec0ff */
[----:B------:R-:W-:-:S03]  /*8ce0*/  IMAD.MOV.U32 R12, RZ, RZ, 0x1ca00000 ;  /* 0x1ca00000ff0c7424 */ /* 0x000fc600078e00ff */
[----:B------:R-:W-:Y:S01]  /*8cf0*/  ISETP.GE.U32.AND P1, PT, R9, R10, PT ;  /* 0x0000000a0900720c */ /* 0x000fe20003f26070 */
[----:B0-----:R-:W-:Y:S01]  /*8d00*/  DFMA R50, R46, -R44, 1 ;  /* 0x3ff000002e32742b */ /* 0x001fe2000000082c */
[C---:B------:R-:W-:Y:S02]  /*8d10*/  @!P2 SEL R11, R12.reuse, 0x63400000, !P3 ;  /* 0x634000000c0ba807 */ /* 0x040fe40005800000 */
[----:B------:R-:W-:Y:S02]  /*8d20*/  SEL R12, R12, 0x63400000, !P1 ;  /* 0x634000000c0c7807 */ /* 0x000fe40004800000 */
[----:B------:R-:W-:Y:S02]  /*8d30*/  @!P2 LOP3.LUT R11, R11, 0x80000000, R49, 0xf8, !PT ;  /* 0x800000000b0ba812 */ /* 0x000fe400078ef831 */
[----:B------:R-:W-:Y:S01]  /*8d40*/  @!P0 LOP3.LUT R10, R45, 0x7ff00000, RZ, 0xc0, !PT ;  /* 0x7ff000002d0a8812 */ /* 0x000fe200078ec0ff */
[----:B------:R-:W-:Y:S01]  /*8d50*/  DFMA R50, R50, R50, R50 ;  /* 0x000000323232722b */ /* 0x000fe20000000032 */
[----:B------:R-:W-:-:S07]  /*8d60*/  @!P2 LOP3.LUT R13, R11, 0x100000, RZ, 0xfc, !PT ;  /* 0x001000000b0da812 */ /* 0x000fce00078efcff */
[----:B------:R-:W-:Y:S01]  /*8d70*/  DFMA R46, R46, R50, R46 ;  /* 0x000000322e2e722b */ /* 0x000fe2000000002e */
[----:B------:R-:W-:Y:S01]  /*8d80*/  LOP3.LUT R51, R12, 0x800fffff, R49, 0xf8, !PT ;  /* 0x800fffff0c337812 */ /* 0x000fe200078ef831 */
[----:B------:R-:W-:Y:S02]  /*8d90*/  IMAD.MOV.U32 R50, RZ, RZ, R48 ;  /* 0x000000ffff327224 */ /* 0x000fe400078e0030 */
[----:B------:R-:W-:-:S04]  /*8da0*/  @!P2 IMAD.MOV.U32 R12, RZ, RZ, RZ ;  /* 0x000000ffff0ca224 */ /* 0x000fc800078e00ff */
[----:B------:R-:W-:Y:S02]  /*8db0*/  DFMA R52, R46, -R44, 1 ;  /* 0x3ff000002e34742b */ /* 0x000fe4000000082c */
[----:B------:R-:W-:-:S06]  /*8dc0*/  @!P2 DFMA R50, R50, 2, -R12 ;  /* 0x400000003232a82b */ /* 0x000fcc000000080c */
[----:B------:R-:W-:-:S04]  /*8dd0*/  DFMA R52, R46, R52, R46 ;  /* 0x000000342e34722b */ /* 0x000fc8000000002e */
[----:B------:R-:W-:-:S04]  /*8de0*/  @!P2 LOP3.LUT R9, R51, 0x7ff00000, RZ, 0xc0, !PT ;  /* 0x7ff000003309a812 */ /* 0x000fc800078ec0ff */
[----:B------:R-:W-:Y:S01]  /*8df0*/  DMUL R12, R52, R50 ;  /* 0x00000032340c7228 */ /* 0x000fe20000000000 */
[----:B------:R-:W-:-:S05]  /*8e00*/  VIADD R11, R9, 0xffffffff ;  /* 0xffffffff090b7836 */ /* 0x000fca0000000000 */
[----:B------:R-:W-:Y:S01]  /*8e10*/  ISETP.GT.U32.AND P0, PT, R11, 0x7feffffe, PT ;  /* 0x7feffffe0b00780c */ /* 0x000fe20003f04070 */
[----:B------:R-:W-:Y:S01]  /*8e20*/  VIADD R11, R10, 0xffffffff ;  /* 0xffffffff0a0b7836 */ /* 0x000fe20000000000 */
[----:B------:R-:W-:-:S04]  /*8e30*/  DFMA R46, R12, -R44, R50 ;  /* 0x8000002c0c2e722b */ /* 0x000fc80000000032 */
[----:B------:R-:W-:-:S04]  /*8e40*/  ISETP.GT.U32.OR P0, PT, R11, 0x7feffffe, P0 ;  /* 0x7feffffe0b00780c */ /* 0x000fc80000704470 */
[----:B------:R-:W-:-:S09]  /*8e50*/  DFMA R46, R52, R46, R12 ;  /* 0x0000002e342e722b */ /* 0x000fd2000000000c */
[----:B------:R-:W-:Y:S05]  /*8e60*/  @P0 BRA `(.L_x_94) ;  /* 0x00000000007c0947 */ /* 0x000fea0003800000 */
[----:B------:R-:W-:Y:S01]  /*8e70*/  LOP3.LUT R9, R49, 0x7ff00000, RZ, 0xc0, !PT ;  /* 0x7ff0000031097812 */ /* 0x000fe200078ec0ff */
[----:B------:R-:W-:Y:S01]  /*8e80*/  IMAD.MOV.U32 R11, RZ, RZ, 0x1ca00000 ;  /* 0x1ca00000ff0b7424 */ /* 0x000fe200078e00ff */
[----:B------:R-:W-:Y:S01]  /*8e90*/  LOP3.LUT R10, R15, 0x7ff00000, RZ, 0xc0, !PT ;  /* 0x7ff000000f0a7812 */ /* 0x000fe200078ec0ff */
[----:B------:R-:W-:-:S03]  /*8ea0*/  IMAD.MOV.U32 R48, RZ, RZ, RZ ;  /* 0x000000ffff307224 */ /* 0x000fc600078e00ff */
[CC--:B------:R-:W-:Y:S02]  /*8eb0*/  VIADDMNMX R12, R9.reuse, -R10.reuse, 0xb9600000, !PT ;  /* 0xb9600000090c7446 */ /* 0x0c0fe4000780090a */
[----:B------:R-:W-:Y:S02]  /*8ec0*/  ISETP.GE.U32.AND P0, PT, R9, R10, PT ;  /* 0x0000000a0900720c */ /* 0x000fe40003f06070 */
[----:B------:R-:W-:Y:S02]  /*8ed0*/  VIMNMX R12, PT, PT, R12, 0x46a00000, PT ;  /* 0x46a000000c0c7848 */ /* 0x000fe40003fe0100 */
[----:B------:R-:W-:-:S04]  /*8ee0*/  SEL R11, R11, 0x63400000, !P0 ;  /* 0x634000000b0b7807 */ /* 0x000fc80004000000 */
[----:B------:R-:W-:-:S05]  /*8ef0*/  IADD3 R11, PT, PT, -R11, R12, RZ ;  /* 0x0000000c0b0b7210 */ /* 0x000fca0007ffe1ff */
[----:B------:R-:W-:-:S06]  /*8f00*/  VIADD R49, R11, 0x7fe00000 ;  /* 0x7fe000000b317836 */ /* 0x000fcc0000000000 */
[----:B------:R-:W-:-:S10]  /*8f10*/  DMUL R12, R46, R48 ;  /* 0x000000302e0c7228 */ /* 0x000fd40000000000 */
[----:B------:R-:W-:-:S13]  /*8f20*/  FSETP.GTU.AND P0, PT, |R13|, 1.469367938527859385e-39, PT ;  /* 0x001000000d00780b */ /* 0x000fda0003f0c200 */
[----:B------:R-:W-:Y:S05]  /*8f30*/  @P0 BRA `(.L_x_95) ;  /* 0x0000000000a80947 */ /* 0x000fea0003800000 */
[----:B------:R-:W-:Y:S01]  /*8f40*/  DFMA R44, R46, -R44, R50 ;  /* 0x8000002c2e2c722b */ /* 0x000fe20000000032 */
[----:B------:R-:W-:-:S09]  /*8f50*/  IMAD.MOV.U32 R48, RZ, RZ, RZ ;  /* 0x000000ffff307224 */ /* 0x000fd200078e00ff */
[C---:B------:R-:W-:Y:S02]  /*8f60*/  FSETP.NEU.AND P0, PT, R45.reuse, RZ, PT ;  /* 0x000000ff2d00720b */ /* 0x040fe40003f0d000 */
[----:B------:R-:W-:-:S04]  /*8f70*/  LOP3.LUT R9, R45, 0x80000000, R15, 0x48, !PT ;  /* 0x800000002d097812 */ /* 0x000fc800078e480f */
[----:B------:R-:W-:-:S07]  /*8f80*/  LOP3.LUT R49, R9, R49, RZ, 0xfc, !PT ;  /* 0x0000003109317212 */ /* 0x000fce00078efcff */
[----:B------:R-:W-:Y:S05]  /*8f90*/  @!P0 BRA `(.L_x_95) ;  /* 0x0000000000908947 */ /* 0x000fea0003800000 */
[----:B------:R-:W-:Y:S01]  /*8fa0*/  IMAD.MOV R15, RZ, RZ, -R11 ;  /* 0x000000ffff0f7224 */ /* 0x000fe200078e0a0b */
[----:B------:R-:W-:Y:S01]  /*8fb0*/  IADD3 R11, PT, PT, -R11, -0x43300000, RZ ;  /* 0xbcd000000b0b7810 */ /* 0x000fe20007ffe1ff */
[----:B------:R-:W-:-:S06]  /*8fc0*/  IMAD.MOV.U32 R14, RZ, RZ, RZ ;  /* 0x000000ffff0e7224 */ /* 0x000fcc00078e00ff */
[----:B------:R-:W-:Y:S02]  /*8fd0*/  DFMA R14, R12, -R14, R46 ;  /* 0x8000000e0c0e722b */ /* 0x000fe4000000002e */
[----:B------:R-:W-:-:S08]  /*8fe0*/  DMUL.RP R46, R46, R48 ;  /* 0x000000302e2e7228 */ /* 0x000fd00000008000 */
[----:B------:R-:W-:Y:S02]  /*8ff0*/  FSETP.NEU.AND P0, PT, |R15|, R11, PT ;  /* 0x0000000b0f00720b */ /* 0x000fe40003f0d200 */
[----:B------:R-:W-:Y:S02]  /*9000*/  LOP3.LUT R9, R47, R9, RZ, 0x3c, !PT ;  /* 0x000000092f097212 */ /* 0x000fe400078e3cff */
[----:B------:R-:W-:Y:S02]  /*9010*/  FSEL R10, R46, R12, !P0 ;  /* 0x0000000c2e0a7208 */ /* 0x000fe40004000000 */
[----:B------:R-:W-:-:S03]  /*9020*/  FSEL R9, R9, R13, !P0 ;  /* 0x0000000d09097208 */ /* 0x000fc60004000000 */
[----:B------:R-:W-:Y:S02]  /*9030*/  IMAD.MOV.U32 R12, RZ, RZ, R10 ;  /* 0x000000ffff0c7224 */ /* 0x000fe400078e000a */
[----:B------:R-:W-:Y:S01]  /*9040*/  IMAD.MOV.U32 R13, RZ, RZ, R9 ;  /* 0x000000ffff0d7224 */ /* 0x000fe200078e0009 */
[----:B------:R-:W-:Y:S06]  /*9050*/  BRA `(.L_x_95) ;  /* 0x0000000000607947 */ /* 0x000fec0003800000 */
.L_x_94:
[----:B------:R-:W-:-:S14]  /*9060*/  DSETP.NAN.AND P0, PT, R48, R48, PT ;  /* 0x000000303000722a */ /* 0x000fdc0003f08000 */
[----:B------:R-:W-:Y:S05]  /*9070*/  @P0 BRA `(.L_x_96) ;  /* 0x00000000004c0947 */ /* 0x000fea0003800000 */
[----:B------:R-:W-:-:S14]  /*9080*/  DSETP.NAN.AND P0, PT, R14, R14, PT ;  /* 0x0000000e0e00722a */ /* 0x000fdc0003f08000 */
[----:B------:R-:W-:Y:S05]  /*9090*/  @P0 BRA `(.L_x_97) ;  /* 0x0000000000340947 */ /* 0x000fea0003800000 */
[----:B------:R-:W-:Y:S01]  /*90a0*/  ISETP.NE.AND P0, PT, R9, R10, PT ;  /* 0x0000000a0900720c */ /* 0x000fe20003f05270 */
[----:B------:R-:W-:Y:S02]  /*90b0*/  IMAD.MOV.U32 R12, RZ, RZ, 0x0 ;  /* 0x00000000ff0c7424 */ /* 0x000fe400078e00ff */
[----:B------:R-:W-:-:S10]  /*90c0*/  IMAD.MOV.U32 R13, RZ, RZ, -0x80000 ;  /* 0xfff80000ff0d7424 */ /* 0x000fd400078e00ff */
[----:B------:R-:W-:Y:S05]  /*90d0*/  @!P0 BRA `(.L_x_95) ;  /* 0x0000000000408947 */ /* 0x000fea0003800000 */
[----:B------:R-:W-:Y:S02]  /*90e0*/  ISETP.NE.AND P0, PT, R9, 0x7ff00000, PT ;  /* 0x7ff000000900780c */ /* 0x000fe40003f05270 */
[----:B------:R-:W-:Y:S02]  /*90f0*/  LOP3.LUT R9, R49, 0x80000000, R15, 0x48, !PT ;  /* 0x8000000031097812 */ /* 0x000fe400078e480f */
[----:B------:R-:W-:-:S13]  /*9100*/  ISETP.EQ.OR P0, PT, R10, RZ, !P0 ;  /* 0x000000ff0a00720c */ /* 0x000fda0004702670 */
[----:B------:R-:W-:Y:S01]  /*9110*/  @P0 LOP3.LUT R10, R9, 0x7ff00000, RZ, 0xfc, !PT ;  /* 0x7ff00000090a0812 */ /* 0x000fe200078efcff */
[----:B------:R-:W-:Y:S02]  /*9120*/  @!P0 IMAD.MOV.U32 R12, RZ, RZ, RZ ;  /* 0x000000ffff0c8224 */ /* 0x000fe400078e00ff */
[----:B------:R-:W-:Y:S02]  /*9130*/  @!P0 IMAD.MOV.U32 R13, RZ, RZ, R9 ;  /* 0x000000ffff0d8224 */ /* 0x000fe400078e0009 */
[----:B------:R-:W-:Y:S02]  /*9140*/  @P0 IMAD.MOV.U32 R12, RZ, RZ, RZ ;  /* 0x000000ffff0c0224 */ /* 0x000fe400078e00ff */
[----:B------:R-:W-:Y:S01]  /*9150*/  @P0 IMAD.MOV.U32 R13, RZ, RZ, R10 ;  /* 0x000000ffff0d0224 */ /* 0x000fe200078e000a */
[----:B------:R-:W-:Y:S06]  /*9160*/  BRA `(.L_x_95) ;  /* 0x00000000001c7947 */ /* 0x000fec0003800000 */
.L_x_97:
[----:B------:R-:W-:Y:S01]  /*9170*/  LOP3.LUT R9, R15, 0x80000, RZ, 0xfc, !PT ;  /* 0x000800000f097812 */ /* 0x000fe200078efcff */
[----:B------:R-:W-:-:S04]  /*9180*/  IMAD.MOV.U32 R12, RZ, RZ, R14 ;  /* 0x000000ffff0c7224 */ /* 0x000fc800078e000e */
[----:B------:R-:W-:Y:S01]  /*9190*/  IMAD.MOV.U32 R13, RZ, RZ, R9 ;  /* 0x000000ffff0d7224 */ /* 0x000fe200078e0009 */
[----:B------:R-:W-:Y:S06]  /*91a0*/  BRA `(.L_x_95) ;  /* 0x00000000000c7947 */ /* 0x000fec0003800000 */
.L_x_96:
[----:B------:R-:W-:Y:S01]  /*91b0*/  LOP3.LUT R9, R49, 0x80000, RZ, 0xfc, !PT ;  /* 0x0008000031097812 */ /* 0x000fe200078efcff */
[----:B------:R-:W-:-:S04]  /*91c0*/  IMAD.MOV.U32 R12, RZ, RZ, R48 ;  /* 0x000000ffff0c7224 */ /* 0x000fc800078e0030 */
[----:B------:R-:W-:-:S07]  /*91d0*/  IMAD.MOV.U32 R13, RZ, RZ, R9 ;  /* 0x000000ffff0d7224 */ /* 0x000fce00078e0009 */
.L_x_95:
[----:B------:R-:W-:Y:S05]  /*91e0*/  BSYNC.RECONVERGENT B1 ;  /* 0x0000000000017941 */ /* 0x000fea0003800200 */
.L_x_93:
[----:B------:R-:W-:Y:S02]  /*91f0*/  IMAD.MOV.U32 R10, RZ, RZ, R12 ;  /* 0x000000ffff0a7224 */ /* 0x000fe400078e000c */
[----:B------:R-:W-:Y:S02]  /*9200*/  IMAD.MOV.U32 R9, RZ, RZ, R13 ;  /* 0x000000ffff097224 */ /* 0x000fe400078e000d */
[----:B------:R-:W-:Y:S02]  /*9210*/  IMAD.MOV.U32 R12, RZ, RZ, R2 ;  /* 0x000000ffff0c7224 */ /* 0x000fe400078e0002 */
[----:B------:R-:W-:-:S04]  /*9220*/  IMAD.MOV.U32 R13, RZ, RZ, 0x0 ;  /* 0x00000000ff0d7424 */ /* 0x000fc800078e00ff */
[----:B------:R-:W-:Y:S05]  /*9230*/  RET.REL.NODEC R12 `(_Z18monte_carlo_kernelddiiiPdm) ;  /* 0xffffff6c0c707950 */ /* 0x000fea0003c3ffff */
        .weak           $__internal_2_$__cuda_sm20_dsqrt_rn_f64_mediumpath_v1
        .type           $__internal_2_$__cuda_sm20_dsqrt_rn_f64_mediumpath_v1,@function
        .size           $__internal_2_$__cuda_sm20_dsqrt_rn_f64_mediumpath_v1,($_Z18monte_carlo_kernelddiiiPdm$__internal_accurate_pow - $__internal_2_$__cuda_sm20_dsqrt_rn_f64_mediumpath_v1)
$__internal_2_$__cuda_sm20_dsqrt_rn_f64_mediumpath_v1:
[----:B------:R-:W-:Y:S01]  /*9240*/  ISETP.GE.U32.AND P0, PT, R9, -0x3400000, PT ;  /* 0xfcc000000900780c */ /* 0x000fe20003f06070 */
[----:B------:R-:W-:Y:S01]  /*9250*/  BSSY.RECONVERGENT B1, `(.L_x_98) ;  /* 0x000002e000017945 */ /* 0x000fe20003800200 */
[----:B------:R-:W-:Y:S01]  /*9260*/  LOP3.LUT R15, R15, R14, RZ, 0x3c, !PT ;  /* 0x0000000e0f0f7212 */ /* 0x000fe200078e3cff */
[----:B------:R-:W-:Y:S01]  /*9270*/  IMAD.MOV.U32 R46, RZ, RZ, R16 ;  /* 0x000000ffff2e7224 */ /* 0x000fe200078e0010 */
[----:B------:R-:W-:Y:S01]  /*9280*/  LOP3.LUT R13, R13, R12, RZ, 0x3c, !PT ;  /* 0x0000000c0d0d7212 */ /* 0x000fe200078e3cff */
[----:B------:R-:W-:Y:S01]  /*9290*/  IMAD.MOV.U32 R47, RZ, RZ, R2 ;  /* 0x000000ffff2f7224 */ /* 0x000fe200078e0002 */
[----:B------:R-:W-:Y:S02]  /*92a0*/  LOP3.LUT R11, R11, R10, RZ, 0x3c, !PT ;  /* 0x0000000a0b0b7212 */ /* 0x000fe400078e3cff */
[----:B------:R-:W-:Y:S02]  /*92b0*/  LOP3.LUT R14, R15, R14, RZ, 0x3c, !PT ;  /* 0x0000000e0f0e7212 */ /* 0x000fe400078e3cff */
[----:B------:R-:W-:-:S02]  /*92c0*/  LOP3.LUT R12, R13, R12, RZ, 0x3c, !PT ;  /* 0x0000000c0d0c7212 */ /* 0x000fc400078e3cff */
[----:B------:R-:W-:Y:S02]  /*92d0*/  LOP3.LUT R10, R11, R10, RZ, 0x3c, !PT ;  /* 0x0000000a0b0a7212 */ /* 0x000fe400078e3cff */
[----:B------:R-:W-:Y:S02]  /*92e0*/  LOP3.LUT R15, R15, R14, RZ, 0x3c, !PT ;  /* 0x0000000e0f0f7212 */ /* 0x000fe400078e3cff */
[----:B------:R-:W-:Y:S02]  /*92f0*/  LOP3.LUT R13, R13, R12, RZ, 0x3c, !PT ;  /* 0x0000000c0d0d7212 */ /* 0x000fe400078e3cff */
[----:B------:R-:W-:Y:S01]  /*9300*/  LOP3.LUT R11, R11, R10, RZ, 0x3c, !PT ;  /* 0x0000000a0b0b7212 */ /* 0x000fe200078e3cff */
[----:B------:R-:W-:Y:S06]  /*9310*/  @!P0 BRA `(.L_x_99) ;  /* 0x0000000000208947 */ /* 0x000fec0003800000 */
[----:B------:R-:W-:-:S10]  /*9320*/  DFMA.RM R12, R12, R46, R10 ;  /* 0x0000002e0c0c722b */ /* 0x000fd4000000400a */
[----:B------:R-:W-:-:S05]  /*9330*/  IADD3 R10, P0, PT, R12, 0x1, RZ ;  /* 0x000000010c0a7810 */ /* 0x000fca0007f1e0ff */
[----:B------:R-:W-:-:S06]  /*9340*/  IMAD.X R11, RZ, RZ, R13, P0 ;  /* 0x000000ffff0b7224 */ /* 0x000fcc00000e060d */
[----:B------:R-:W-:-:S08]  /*9350*/  DFMA.RP R14, -R12, R10, R14 ;  /* 0x0000000a0c0e722b */ /* 0x000fd0000000810e */
[----:B------:R-:W-:-:S06]  /*9360*/  DSETP.GT.AND P0, PT, R14, RZ, PT ;  /* 0x000000ff0e00722a */ /* 0x000fcc0003f04000 */
[----:B------:R-:W-:Y:S02]  /*9370*/  FSEL R10, R10, R12, P0 ;  /* 0x0000000c0a0a7208 */ /* 0x000fe40000000000 */
[----:B------:R-:W-:Y:S01]  /*9380*/  FSEL R11, R11, R13, P0 ;  /* 0x0000000d0b0b7208 */ /* 0x000fe20000000000 */
[----:B------:R-:W-:Y:S06]  /*9390*/  BRA `(.L_x_100) ;  /* 0x0000000000647947 */ /* 0x000fec0003800000 */
.L_x_99:
[----:B------:R-:W-:-:S14]  /*93a0*/  DSETP.NE.AND P0, PT, R14, RZ, PT ;  /* 0x000000ff0e00722a */ /* 0x000fdc0003f05000 */
[----:B------:R-:W-:Y:S05]  /*93b0*/  @!P0 BRA `(.L_x_101) ;  /* 0x0000000000588947 */ /* 0x000fea0003800000 */
[----:B------:R-:W-:-:S13]  /*93c0*/  ISETP.GE.AND P0, PT, R15, RZ, PT ;  /* 0x000000ff0f00720c */ /* 0x000fda0003f06270 */
[----:B------:R-:W-:Y:S02]  /*93d0*/  @!P0 IMAD.MOV.U32 R10, RZ, RZ, 0x0 ;  /* 0x00000000ff0a8424 */ /* 0x000fe400078e00ff */
[----:B------:R-:W-:Y:S01]  /*93e0*/  @!P0 IMAD.MOV.U32 R11, RZ, RZ, -0x80000 ;  /* 0xfff80000ff0b8424 */ /* 0x000fe200078e00ff */
[----:B------:R-:W-:Y:S06]  /*93f0*/  @!P0 BRA `(.L_x_100) ;  /* 0x00000000004c8947 */ /* 0x000fec0003800000 */
[----:B------:R-:W-:-:S13]  /*9400*/  ISETP.GT.AND P0, PT, R15, 0x7fefffff, PT ;  /* 0x7fefffff0f00780c */ /* 0x000fda0003f04270 */
[----:B------:R-:W-:Y:S05]  /*9410*/  @P0 BRA `(.L_x_101) ;  /* 0x0000000000400947 */ /* 0x000fea0003800000 */
[----:B------:R-:W-:Y:S01]  /*9420*/  DMUL R46, R14, 8.11296384146066816958e+31 ;  /* 0x469000000e2e7828 */ /* 0x000fe20000000000 */
[----:B------:R-:W-:Y:S02]  /*9430*/  IMAD.MOV.U32 R10, RZ, RZ, 0x0 ;  /* 0x00000000ff0a7424 */ /* 0x000fe400078e00ff */
[----:B------:R-:W-:Y:S02]  /*9440*/  IMAD.MOV.U32 R14, RZ, RZ, RZ ;  /* 0x000000ffff0e7224 */ /* 0x000fe400078e00ff */
[----:B------:R-:W-:Y:S01]  /*9450*/  IMAD.MOV.U32 R11, RZ, RZ, 0x3fd80000 ;  /* 0x3fd80000ff0b7424 */ /* 0x000fe200078e00ff */
[----:B------:R-:W0:Y:S03]  /*9460*/  MUFU.RSQ64H R15, R47 ;  /* 0x0000002f000f7308 */ /* 0x000e260000001c00 */
[----:B0-----:R-:W-:-:S08]  /*9470*/  DMUL R12, R14, R14 ;  /* 0x0000000e0e0c7228 */ /* 0x001fd00000000000 */
[----:B------:R-:W-:-:S08]  /*9480*/  DFMA R12, R46, -R12, 1 ;  /* 0x3ff000002e0c742b */ /* 0x000fd0000000080c */
[----:B------:R-:W-:Y:S02]  /*9490*/  DFMA R10, R12, R10, 0.5 ;  /* 0x3fe000000c0a742b */ /* 0x000fe4000000000a */
[----:B------:R-:W-:-:S08]  /*94a0*/  DMUL R12, R14, R12 ;  /* 0x0000000c0e0c7228 */ /* 0x000fd00000000000 */
[----:B------:R-:W-:-:S08]  /*94b0*/  DFMA R12, R10, R12, R14 ;  /* 0x0000000c0a0c722b */ /* 0x000fd0000000000e */
[----:B------:R-:W-:Y:S02]  /*94c0*/  DMUL R10, R46, R12 ;  /* 0x0000000c2e0a7228 */ /* 0x000fe40000000000 */
[----:B------:R-:W-:-:S06]  /*94d0*/  IADD3 R13, PT, PT, R13, -0x100000, RZ ;  /* 0xfff000000d0d7810 */ /* 0x000fcc0007ffe0ff */
[----:B------:R-:W-:-:S08]  /*94e0*/  DFMA R46, R10, -R10, R46 ;  /* 0x8000000a0a2e722b */ /* 0x000fd0000000002e */
[----:B------:R-:W-:-:S10]  /*94f0*/  DFMA R10, R12, R46, R10 ;  /* 0x0000002e0c0a722b */ /* 0x000fd4000000000a */
[----:B------:R-:W-:Y:S01]  /*9500*/  VIADD R11, R11, 0xfcb00000 ;  /* 0xfcb000000b0b7836 */ /* 0x000fe20000000000 */
[----:B------:R-:W-:Y:S06]  /*9510*/  BRA `(.L_x_100) ;  /* 0x0000000000047947 */ /* 0x000fec0003800000 */
.L_x_101:
[----:B------:R-:W-:-:S11]  /*9520*/  DADD R10, R14, R14 ;  /* 0x000000000e0a7229 */ /* 0x000fd6000000000e */
.L_x_100:
[----:B------:R-:W-:Y:S05]  /*9530*/  BSYNC.RECONVERGENT B1 ;  /* 0x0000000000017941 */ /* 0x000fea0003800200 */
.L_x_98:
[----:B------:R-:W-:Y:S02]  /*9540*/  IMAD.MOV.U32 R45, RZ, RZ, 0x0 ;  /* 0x00000000ff2d7424 */ /* 0x000fe400078e00ff */
[----:B------:R-:W-:Y:S02]  /*9550*/  IMAD.MOV.U32 R9, RZ, RZ, R10 ;  /* 0x000000ffff097224 */ /* 0x000fe400078e000a */
[----:B------:R-:W-:Y:S01]  /*9560*/  IMAD.MOV.U32 R2, RZ, RZ, R11 ;  /* 0x000000ffff027224 */ /* 0x000fe200078e000b */
[----:B------:R-:W-:Y:S06]  /*9570*/  RET.REL.NODEC R44 `(_Z18monte_carlo_kernelddiiiPdm) ;  /* 0xffffff682ca07950 */ /* 0x000fec0003c3ffff */
        .type           $_Z18monte_carlo_kernelddiiiPdm$__internal_accurate_pow,@function
        .size           $_Z18monte_carlo_kernelddiiiPdm$__internal_accurate_pow,(.L_x_107 - $_Z18monte_carlo_kernelddiiiPdm$__internal_accurate_pow)
$_Z18monte_carlo_kernelddiiiPdm$__internal_accurate_pow:
[----:B------:R-:W0:Y:S01]  /*9580*/  MUFU.RCP64H R15, 2 ;  /* 0x40000000000f7908 */ /* 0x000e220000001800 */
[----:B------:R-:W-:Y:S01]  /*9590*/  IMAD.MOV.U32 R10, RZ, RZ, 0x0 ;  /* 0x00000000ff0a7424 */ /* 0x000fe200078e00ff */
[----:B------:R-:W-:Y:S01]  /*95a0*/  UMOV UR10, 0x7d2cafe2 ;  /* 0x7d2cafe2000a7882 */ /* 0x000fe20000000000 */
[----:B------:R-:W-:Y:S01]  /*95b0*/  IMAD.MOV.U32 R11, RZ, RZ, 0x40000000 ;  /* 0x40000000ff0b7424 */ /* 0x000fe200078e00ff */
[----:B------:R-:W-:Y:S01]  /*95c0*/  UMOV UR11, 0x3eb0f5ff ;  /* 0x3eb0f5ff000b7882 */ /* 0x000fe20000000000 */
[----:B------:R-:W-:-:S06]  /*95d0*/  IMAD.MOV.U32 R14, RZ, RZ, RZ ;  /* 0x000000ffff0e7224 */ /* 0x000fcc00078e00ff */
[----:B0-----:R-:W-:-:S08]  /*95e0*/  DFMA R10, R14, -R10, 1 ;  /* 0x3ff000000e0a742b */ /* 0x001fd0000000080a */
[----:B------:R-:W-:-:S08]  /*95f0*/  DFMA R10, R10, R10, R10 ;  /* 0x0000000a0a0a722b */ /* 0x000fd0000000000a */
[----:B------:R-:W-:Y:S01]  /*9600*/  DFMA R14, R14, R10, R14 ;  /* 0x0000000a0e0e722b */ /* 0x000fe2000000000e */
[----:B------:R-:W-:Y:S02]  /*9610*/  IMAD.MOV.U32 R10, RZ, RZ, 0x41ad3b5a ;  /* 0x41ad3b5aff0a7424 */ /* 0x000fe400078e00ff */
[----:B------:R-:W-:-:S05]  /*9620*/  IMAD.MOV.U32 R11, RZ, RZ, 0x3ed0f5d2 ;  /* 0x3ed0f5d2ff0b7424 */ /* 0x000fca00078e00ff */
[----:B------:R-:W-:-:S08]  /*9630*/  DMUL R56, RZ, R14 ;  /* 0x0000000eff387228 */ /* 0x000fd00000000000 */
[----:B------:R-:W-:-:S08]  /*9640*/  DFMA R56, RZ, R14, R56 ;  /* 0x0000000eff38722b */ /* 0x000fd00000000038 */
[----:B------:R-:W-:Y:S02]  /*9650*/  DMUL R44, R56, R56 ;  /* 0x00000038382c7228 */ /* 0x000fe40000000000 */
[----:B------:R-:W-:-:S06]  /*9660*/  DADD R54, RZ, -R56 ;  /* 0x00000000ff367229 */ /* 0x000fcc0000000838 */
[----:B------:R-:W-:Y:S01]  /*9670*/  DFMA R10, R44, UR10, R10 ;  /* 0x0000000a2c0a7c2b */ /* 0x000fe2000800000a */
[----:B------:R-:W-:Y:S01]  /*9680*/  UMOV UR10, 0x75488a3f ;  /* 0x75488a3f000a7882 */ /* 0x000fe20000000000 */
[----:B------:R-:W-:Y:S01]  /*9690*/  UMOV UR11, 0x3ef3b20a ;  /* 0x3ef3b20a000b7882 */ /* 0x000fe20000000000 */
[----:B------:R-:W-:-:S05]  /*96a0*/  DADD R54, R54, R54 ;  /* 0x0000000036367229 */ /* 0x000fca0000000036 */
[----:B------:R-:W-:Y:S01]  /*96b0*/  DFMA R10, R44, R10, UR10 ;  /* 0x0000000a2c0a7e2b */ /* 0x000fe2000800000a */
[----:B------:R-:W-:Y:S01]  /*96c0*/  UMOV UR10, 0xe4faecd5 ;  /* 0xe4faecd5000a7882 */ /* 0x000fe20000000000 */
[----:B------:R-:W-:Y:S01]  /*96d0*/  UMOV UR11, 0x3f1745cd ;  /* 0x3f1745cd000b7882 */ /* 0x000fe20000000000 */
[----:B------:R-:W-:-:S05]  /*96e0*/  DFMA R54, RZ, -R56, R54 ;  /* 0x80000038ff36722b */ /* 0x000fca0000000036 */
[----:B------:R-:W-:Y:S01]  /*96f0*/  DFMA R10, R44, R10, UR10 ;  /* 0x0000000a2c0a7e2b */ /* 0x000fe2000800000a */
[----:B------:R-:W-:Y:S01]  /*9700*/  UMOV UR10, 0x258a578b ;  /* 0x258a578b000a7882 */ /* 0x000fe20000000000 */
[----:B------:R-:W-:Y:S01]  /*9710*/  UMOV UR11, 0x3f3c71c7 ;  /* 0x3f3c71c7000b7882 */ /* 0x000fe20000000000 */
[----:B------:R-:W-:-:S05]  /*9720*/  DMUL R54, R14, R54 ;  /* 0x000000360e367228 */ /* 0x000fca0000000000 */
[----:B------:R-:W-:Y:S01]  /*9730*/  DFMA R10, R44, R10, UR10 ;  /* 0x0000000a2c0a7e2b */ /* 0x000fe2000800000a */
[----:B------:R-:W-:Y:S01]  /*9740*/  UMOV UR10, 0x9242b910 ;  /* 0x9242b910000a7882 */ /* 0x000fe20000000000 */
[----:B------:R-:W-:-:S03]  /*9750*/  UMOV UR11, 0x3f624924 ;  /* 0x3f624924000b7882 */ /* 0x000fc60000000000 */
[----:B------:R-:W-:Y:S02]  /*9760*/  VIADD R47, R55, 0x100000 ;  /* 0x00100000372f7836 */ /* 0x000fe40000000000 */
[----:B------:R-:W-:Y:S01]  /*9770*/  IMAD.MOV.U32 R46, RZ, RZ, R54 ;  /* 0x000000ffff2e7224 */ /* 0x000fe200078e0036 */
[----:B------:R-:W-:Y:S01]  /*9780*/  DFMA R10, R44, R10, UR10 ;  /* 0x0000000a2c0a7e2b */ /* 0x000fe2000800000a */
[----:B------:R-:W-:Y:S01]  /*9790*/  UMOV UR10, 0x99999dfb ;  /* 0x99999dfb000a7882 */ /* 0x000fe20000000000 */
[----:B------:R-:W-:-:S06]  /*97a0*/  UMOV UR11, 0x3f899999 ;  /* 0x3f899999000b7882 */ /* 0x000fcc0000000000 */
[----:B------:R-:W-:Y:S01]  /*97b0*/  DFMA R12, R44, R10, UR10 ;  /* 0x0000000a2c0c7e2b */ /* 0x000fe2000800000a */
[----:B------:R-:W-:Y:S01]  /*97c0*/  UMOV UR10, 0x55555555 ;  /* 0x55555555000a7882 */ /* 0x000fe20000000000 */
[----:B------:R-:W-:Y:S01]  /*97d0*/  UMOV UR11, 0x3fb55555 ;  /* 0x3fb55555000b7882 */ /* 0x000fe20000000000 */
[----:B------:R-:W-:-:S05]  /*97e0*/  DMUL R10, R56, R56 ;  /* 0x00000038380a7228 */ /* 0x000fca0000000000 */
[----:B------:R-:W-:-:S08]  /*97f0*/  DFMA R52, R44, R12, UR10 ;  /* 0x0000000a2c347e2b */ /* 0x000fd0000800000c */
[----:B------:R-:W-:Y:S01]  /*9800*/  DADD R50, -R52, UR10 ;  /* 0x0000000a34327e29 */ /* 0x000fe20008000100 */
[----:B------:R-:W-:Y:S01]  /*9810*/  UMOV UR10, 0xb9e7b0 ;  /* 0x00b9e7b0000a7882 */ /* 0x000fe20000000000 */
[----:B------:R-:W-:-:S06]  /*9820*/  UMOV UR11, 0x3c46a4cb ;  /* 0x3c46a4cb000b7882 */ /* 0x000fcc0000000000 */
[----:B------:R-:W-:Y:S02]  /*9830*/  DFMA R50, R44, R12, R50 ;  /* 0x0000000c2c32722b */ /* 0x000fe40000000032 */
[C---:B------:R-:W-:Y:S02]  /*9840*/  DMUL R12, R56.reuse, R10 ;  /* 0x0000000a380c7228 */ /* 0x040fe40000000000 */
[----:B------:R-:W-:-:S04]  /*9850*/  DFMA R44, R56, R56, -R10 ;  /* 0x00000038382c722b */ /* 0x000fc8000000080a */
[----:B------:R-:W-:Y:S01]  /*9860*/  DADD R50, R50, -UR10 ;  /* 0x8000000a32327e29 */ /* 0x000fe20008000000 */
[----:B------:R-:W-:Y:S01]  /*9870*/  UMOV UR10, 0x0 ;  /* 0x00000000000a7882 */ /* 0x000fe20000000000 */
[C---:B------:R-:W-:Y:S01]  /*9880*/  DFMA R14, R56.reuse, R10, -R12 ;  /* 0x0000000a380e722b */ /* 0x040fe2000000080c */
[----:B------:R-:W-:Y:S01]  /*9890*/  UMOV UR11, 0x3ff00000 ;  /* 0x3ff00000000b7882 */ /* 0x000fe20000000000 */
[----:B------:R-:W-:-:S04]  /*98a0*/  DFMA R44, R56, R46, R44 ;  /* 0x0000002e382c722b */ /* 0x000fc8000000002c */
[----:B------:R-:W-:Y:S02]  /*98b0*/  DADD R48, R52, R50 ;  /* 0x0000000034307229 */ /* 0x000fe40000000032 */
[----:B------:R-:W-:-:S06]  /*98c0*/  DFMA R14, R54, R10, R14 ;  /* 0x0000000a360e722b */ /* 0x000fcc000000000e */
[----:B------:R-:W-:Y:S02]  /*98d0*/  DMUL R10, R48, R12 ;  /* 0x0000000c300a7228 */ /* 0x000fe40000000000 */
[----:B------:R-:W-:Y:S02]  /*98e0*/  DFMA R14, R56, R44, R14 ;  /* 0x0000002c380e722b */ /* 0x000fe4000000000e */
[----:B------:R-:W-:-:S04]  /*98f0*/  DADD R52, R52, -R48 ;  /* 0x0000000034347229 */ /* 0x000fc80000000830 */
[----:B------:R-:W-:-:S04]  /*9900*/  DFMA R44, R48, R12, -R10 ;  /* 0x0000000c302c722b */ /* 0x000fc8000000080a */
[----:B------:R-:W-:-:S04]  /*9910*/  DADD R52, R50, R52 ;  /* 0x0000000032347229 */ /* 0x000fc80000000034 */
[----:B------:R-:W-:Y:S01]  /*9920*/  DFMA R14, R48, R14, R44 ;  /* 0x0000000e300e722b */ /* 0x000fe2000000002c */
[----:B------:R-:W-:Y:S02]  /*9930*/  IMAD.MOV.U32 R44, RZ, RZ, -0x105c611 ;  /* 0xfefa39efff2c7424 */ /* 0x000fe400078e00ff */
[----:B------:R-:W-:-:S05]  /*9940*/  IMAD.MOV.U32 R45, RZ, RZ, 0x3fe62e42 ;  /* 0x3fe62e42ff2d7424 */ /* 0x000fca00078e00ff */
[----:B------:R-:W-:-:S08]  /*9950*/  DFMA R52, R52, R12, R14 ;  /* 0x0000000c3434722b */ /* 0x000fd0000000000e */
[----:B------:R-:W-:-:S08]  /*9960*/  DADD R14, R10, R52 ;  /* 0x000000000a0e7229 */ /* 0x000fd00000000034 */
[--C-:B------:R-:W-:Y:S02]  /*9970*/  DADD R12, R56, R14.reuse ;  /* 0x00000000380c7229 */ /* 0x100fe4000000000e */
[----:B------:R-:W-:-:S06]  /*9980*/  DADD R10, R10, -R14 ;  /* 0x000000000a0a7229 */ /* 0x000fcc000000080e */
[----:B------:R-:W-:Y:S02]  /*9990*/  DADD R56, R56, -R12 ;  /* 0x0000000038387229 */ /* 0x000fe4000000080c */
[----:B------:R-:W-:-:S06]  /*99a0*/  DADD R10, R52, R10 ;  /* 0x00000000340a7229 */ /* 0x000fcc000000000a */
[----:B------:R-:W-:-:S08]  /*99b0*/  DADD R56, R14, R56 ;  /* 0x000000000e387229 */ /* 0x000fd00000000038 */
[----:B------:R-:W-:-:S08]  /*99c0*/  DADD R10, R10, R56 ;  /* 0x000000000a0a7229 */ /* 0x000fd00000000038 */
[----:B------:R-:W-:Y:S01]  /*99d0*/  DADD R54, R54, R10 ;  /* 0x0000000036367229 */ /* 0x000fe2000000000a */
[----:B------:R-:W-:Y:S02]  /*99e0*/  IMAD.MOV.U32 R10, RZ, RZ, -0x105c611 ;  /* 0xfefa39efff0a7424 */ /* 0x000fe400078e00ff */
[----:B------:R-:W-:-:S05]  /*99f0*/  IMAD.MOV.U32 R11, RZ, RZ, 0x3fe62e42 ;  /* 0x3fe62e42ff0b7424 */ /* 0x000fca00078e00ff */
[----:B------:R-:W-:-:S08]  /*9a00*/  DADD R14, R12, R54 ;  /* 0x000000000c0e7229 */ /* 0x000fd00000000036 */
[--C-:B------:R-:W-:Y:S02]  /*9a10*/  DFMA R10, R10, UR10, R14.reuse ;  /* 0x0000000a0a0a7c2b */ /* 0x100fe4000800000e */
[----:B------:R-:W-:-:S06]  /*9a20*/  DADD R46, R12, -R14 ;  /* 0x000000000c2e7229 */ /* 0x000fcc000000080e */
[----:B------:R-:W-:Y:S02]  /*9a30*/  DFMA R12, -R44, 1, R10 ;  /* 0x3ff000002c0c782b */ /* 0x000fe4000000010a */
[----:B------:R-:W-:-:S06]  /*9a40*/  DADD R46, R54, R46 ;  /* 0x00000000362e7229 */ /* 0x000fcc000000002e */
[----:B------:R-:W-:Y:S01]  /*9a50*/  DADD R12, -R14, R12 ;  /* 0x000000000e0c7229 */ /* 0x000fe2000000010c */
[----:B------:R-:W-:Y:S02]  /*9a60*/  IMAD.MOV.U32 R14, RZ, RZ, 0x3b39803f ;  /* 0x3b39803fff0e7424 */ /* 0x000fe400078e00ff */
[----:B------:R-:W-:-:S05]  /*9a70*/  IMAD.MOV.U32 R15, RZ, RZ, 0x3c7abc9e ;  /* 0x3c7abc9eff0f7424 */ /* 0x000fca00078e00ff */
[----:B------:R-:W-:-:S08]  /*9a80*/  DADD R12, R46, -R12 ;  /* 0x000000002e0c7229 */ /* 0x000fd0000000080c */
[----:B------:R-:W-:Y:S01]  /*9a90*/  DFMA R14, R14, UR10, R12 ;  /* 0x0000000a0e0e7c2b */ /* 0x000fe2000800000c */
[----:B------:R-:W-:Y:S01]  /*9aa0*/  UMOV UR10, 0x3b39803f ;  /* 0x3b39803f000a7882 */ /* 0x000fe20000000000 */
[----:B------:R-:W-:-:S06]  /*9ab0*/  UMOV UR11, 0x3c7abc9e ;  /* 0x3c7abc9e000b7882 */ /* 0x000fcc0000000000 */
[----:B------:R-:W-:-:S08]  /*9ac0*/  DADD R12, R10, R14 ;  /* 0x000000000a0c7229 */ /* 0x000fd0000000000e */
[----:B------:R-:W-:Y:S02]  /*9ad0*/  DADD R10, R10, -R12 ;  /* 0x000000000a0a7229 */ /* 0x000fe4000000080c */
[----:B------:R-:W-:-:S06]  /*9ae0*/  DMUL R48, R12, 3 ;  /* 0x400800000c307828 */ /* 0x000fcc0000000000 */
[----:B------:R-:W-:Y:S02]  /*9af0*/  DADD R14, R14, R10 ;  /* 0x000000000e0e7229 */ /* 0x000fe4000000000a */
[----:B------:R-:W-:Y:S01]  /*9b00*/  DFMA R12, R12, 3, -R48 ;  /* 0x400800000c0c782b */ /* 0x000fe20000000830 */
[----:B------:R-:W-:Y:S02]  /*9b10*/  IMAD.MOV.U32 R10, RZ, RZ, 0x652b82fe ;  /* 0x652b82feff0a7424 */ /* 0x000fe400078e00ff */
[----:B------:R-:W-:-:S05]  /*9b20*/  IMAD.MOV.U32 R11, RZ, RZ, 0x3ff71547 ;  /* 0x3ff71547ff0b7424 */ /* 0x000fca00078e00ff */
[----:B------:R-:W-:-:S08]  /*9b30*/  DFMA R14, R14, 3, R12 ;  /* 0x400800000e0e782b */ /* 0x000fd0000000000c */
[----:B------:R-:W-:-:S08]  /*9b40*/  DADD R12, R48, R14 ;  /* 0x00000000300c7229 */ /* 0x000fd0000000000e */
[----:B------:R-:W-:Y:S02]  /*9b50*/  DFMA R10, R12, R10, 6.75539944105574400000e+15 ;  /* 0x433800000c0a742b */ /* 0x000fe4000000000a */
[----:B------:R-:W-:-:S06]  /*9b60*/  FSETP.GEU.AND P0, PT, |R13|, 4.1917929649353027344, PT ;  /* 0x4086232b0d00780b */ /* 0x000fcc0003f0e200 */
[----:B------:R-:W-:-:S08]  /*9b70*/  DADD R46, R10, -6.75539944105574400000e+15 ;  /* 0xc33800000a2e7429 */ /* 0x000fd00000000000 */
[----:B------:R-:W-:-:S08]  /*9b80*/  DFMA R44, R46, -R44, R12 ;  /* 0x8000002c2e2c722b */ /* 0x000fd0000000000c */
        /* <DEDUP_REMOVED lines=31> */
[----:B------:R-:W-:Y:S02]  /*9d80*/  DFMA R46, R44, R46, 1 ;  /* 0x3ff000002c2e742b */ /* 0x000fe4000000002e */
[----:B------:R-:W-:-:S08]  /*9d90*/  DADD R44, R48, -R12 ;  /* 0x00000000302c7229 */ /* 0x000fd0000000080c */
[----:B------:R-:W-:Y:S01]  /*9da0*/  DADD R44, R14, R44 ;  /* 0x000000000e2c7229 */ /* 0x000fe2000000002c */
[----:B------:R-:W-:Y:S02]  /*9db0*/  IMAD R15, R10, 0x100000, R47 ;  /* 0x001000000a0f7824 */ /* 0x000fe400078e022f */
[----:B------:R-:W-:Y:S01]  /*9dc0*/  IMAD.MOV.U32 R14, RZ, RZ, R46 ;  /* 0x000000ffff0e7224 */ /* 0x000fe200078e002e */
[----:B------:R-:W-:Y:S07]  /*9dd0*/  @!P0 BRA `(.L_x_102) ;  /* 0x0000000000348947 */ /* 0x000fee0003800000 */
[----:B------:R-:W-:Y:S01]  /*9de0*/  FSETP.GEU.AND P1, PT, |R13|, 4.2275390625, PT ;  /* 0x408748000d00780b */ /* 0x000fe20003f2e200 */
[C---:B------:R-:W-:Y:S02]  /*9df0*/  DADD R14, R12.reuse, +INF ;  /* 0x7ff000000c0e7429 */ /* 0x040fe40000000000 */
[----:B------:R-:W-:-:S08]  /*9e00*/  DSETP.GEU.AND P0, PT, R12, RZ, PT ;  /* 0x000000ff0c00722a */ /* 0x000fd00003f0e000 */
[----:B------:R-:W-:Y:S02]  /*9e10*/  FSEL R14, R14, RZ, P0 ;  /* 0x000000ff0e0e7208 */ /* 0x000fe40000000000 */
[----:B------:R-:W-:Y:S01]  /*9e20*/  FSEL R15, R15, RZ, P0 ;  /* 0x000000ff0f0f7208 */ /* 0x000fe20000000000 */
[----:B------:R-:W-:Y:S06]  /*9e30*/  @P1 BRA `(.L_x_102) ;  /* 0x00000000001c1947 */ /* 0x000fec0003800000 */
[----:B------:R-:W-:Y:S01]  /*9e40*/  LEA.HI R9, R10, R10, RZ, 0x1 ;  /* 0x0000000a0a097211 */ /* 0x000fe200078f08ff */
[----:B------:R-:W-:-:S03]  /*9e50*/  IMAD.MOV.U32 R14, RZ, RZ, RZ ;  /* 0x000000ffff0e7224 */ /* 0x000fc600078e00ff */
[----:B------:R-:W-:-:S05]  /*9e60*/  SHF.R.S32.HI R9, RZ, 0x1, R9 ;  /* 0x00000001ff097819 */ /* 0x000fca0000011409 */
[----:B------:R-:W-:Y:S02]  /*9e70*/  IMAD.IADD R10, R10, 0x1, -R9 ;  /* 0x000000010a0a7824 */ /* 0x000fe400078e0a09 */
[----:B------:R-:W-:-:S03]  /*9e80*/  IMAD R47, R9, 0x100000, R47 ;  /* 0x00100000092f7824 */ /* 0x000fc600078e022f */
[----:B------:R-:W-:-:S06]  /*9e90*/  LEA R15, R10, 0x3ff00000, 0x14 ;  /* 0x3ff000000a0f7811 */ /* 0x000fcc00078ea0ff */
[----:B------:R-:W-:-:S11]  /*9ea0*/  DMUL R14, R46, R14 ;  /* 0x0000000e2e0e7228 */ /* 0x000fd60000000000 */
.L_x_102:
[----:B------:R-:W-:Y:S01]  /*9eb0*/  DFMA R44, R44, R14, R14 ;  /* 0x0000000e2c2c722b */ /* 0x000fe2000000000e */
[----:B------:R-:W-:Y:S01]  /*9ec0*/  IMAD.MOV.U32 R10, RZ, RZ, R2 ;  /* 0x000000ffff0a7224 */ /* 0x000fe200078e0002 */
[----:B------:R-:W-:Y:S01]  /*9ed0*/  DSETP.NEU.AND P0, PT, |R14|, +INF , PT ;  /* 0x7ff000000e00742a */ /* 0x000fe20003f0d200 */
[----:B------:R-:W-:-:S07]  /*9ee0*/  IMAD.MOV.U32 R11, RZ, RZ, 0x0 ;  /* 0x00000000ff0b7424 */ /* 0x000fce00078e00ff */
[----:B------:R-:W-:Y:S02]  /*9ef0*/  FSEL R14, R14, R44, !P0 ;  /* 0x0000002c0e0e7208 */ /* 0x000fe40004000000 */
[----:B------:R-:W-:Y:S01]  /*9f00*/  FSEL R15, R15, R45, !P0 ;  /* 0x0000002d0f0f7208 */ /* 0x000fe20004000000 */
[----:B------:R-:W-:Y:S06]  /*9f10*/  RET.REL.NODEC R10 `(_Z18monte_carlo_kernelddiiiPdm) ;  /* 0xffffff600a387950 */ /* 0x000fec0003c3ffff */
.L_x_103:
[----:B------:R-:W-:-:S00]  /*9f20*/  BRA `(.L_x_103) ;  /* 0xfffffffc00fc7947 */ /* 0x000fc0000383ffff */
[----:B------:R-:W-:-:S00]  /*9f30*/  NOP ;  /* 0x0000000000007918 */ /* 0x000fc00000000000 */
        /* <DEDUP_REMOVED lines=12> */
.L_x_107:


//--------------------- .nv.global.init           --------------------------
	.section	.nv.global.init,"aw",@progbits
	.align	4
.nv.global.init:
	.type		mrg32k3aM1SubSeq,@object
	.size		mrg32k3aM1SubSeq,(mrg32k3aM2SubSeq - mrg32k3aM1SubSeq)
mrg32k3aM1SubSeq:
        /*0000*/ 	.byte	0x0b, 0xcc, 0xee, 0x04, 0x73, 0x29, 0x8b, 0x6f, 0xf6, 0x53, 0x03, 0xf6, 0x23, 0xf6, 0xea, 0xda
        /* <DEDUP_REMOVED lines=125> */
	.type		mrg32k3aM2SubSeq,@object
	.size		mrg32k3aM2SubSeq,(mrg32k3aM1 - mrg32k3aM2SubSeq)
mrg32k3aM2SubSeq:
        /* <DEDUP_REMOVED lines=126> */
	.type		mrg32k3aM1,@object
	.size		mrg32k3aM1,(mrg32k3aM1Seq - mrg32k3aM1)
mrg32k3aM1:
        /* <DEDUP_REMOVED lines=144> */
	.type		mrg32k3aM1Seq,@object
	.size		mrg32k3aM1Seq,(mrg32k3aM2 - mrg32k3aM1Seq)
mrg32k3aM1Seq:
        /* <DEDUP_REMOVED lines=144> */
	.type		mrg32k3aM2,@object
	.size		mrg32k3aM2,(mrg32k3aM2Seq - mrg32k3aM2)
mrg32k3aM2:
        /* <DEDUP_REMOVED lines=144> */
	.type		mrg32k3aM2Seq,@object
	.size		mrg32k3aM2Seq,(precalc_xorwow_matrix - mrg32k3aM2Seq)
mrg32k3aM2Seq:
        /* <DEDUP_REMOVED lines=144> */
	.type		precalc_xorwow_matrix,@object
	.size		precalc_xorwow_matrix,(precalc_xorwow_offset_matrix - precalc_xorwow_matrix)
precalc_xorwow_matrix:
        /* <DEDUP_REMOVED lines=6400> */
	.type		precalc_xorwow_offset_matrix,@object
	.size		precalc_xorwow_offset_matrix,(.L_1 - precalc_xorwow_offset_matrix)
precalc_xorwow_offset_matrix:
        /* <DEDUP_REMOVED lines=6400> */
.L_1:


//--------------------- .nv.shared.reserved.0     --------------------------
	.section	.nv.shared.reserved.0,"aw",@nobits
	.weak		__nv_reservedSMEM_offset_0_alias
	.size		__nv_reservedSMEM_offset_0_alias, 0, 64
	.other		__nv_reservedSMEM_offset_0_alias,@"STO_CUDA_RESERVED_SHARED STV_DEFAULT"
__nv_reservedSMEM_offset_0_alias:
	.zero		0
	.zero		64


//--------------------- .nv.constant0._Z18monte_carlo_kernelddiiiPdm --------------------------
	.section	.nv.constant0._Z18monte_carlo_kernelddiiiPdm,"a",@progbits
	.sectionflags	@""
	.align	4
.nv.constant0._Z18monte_carlo_kernelddiiiPdm:
	.zero		944


//--------------------- SYMBOLS --------------------------

	.type		.nv.reservedSmem.offset0,@object
	.size		.nv.reservedSmem.offset0,0x4
